//
// Generated by NVIDIA NVVM Compiler
//
// Compiler Build ID: CL-36424714
// Cuda compilation tools, release 13.0, V13.0.88
// Based on NVVM 20.0.0
//

.version 9.0
.target sm_100
.address_size 64

	// .globl	_Z15kernel_mat_multPiPfS0_S0_
.extern .func  (.param .b32 func_retval0) vprintf
(
	.param .b64 vprintf_param_0,
	.param .b64 vprintf_param_1
)
;
.global .align 1 .b8 $str[12] = {10, 77, 97, 116, 114, 105, 120, 32, 37, 99, 10};
.global .align 1 .b8 $str$1[2] = {10};
.global .align 1 .b8 $str$2[5] = {91, 37, 102, 93};

.visible .entry _Z15kernel_mat_multPiPfS0_S0_(
	.param .u64 .ptr .align 1 _Z15kernel_mat_multPiPfS0_S0__param_0,
	.param .u64 .ptr .align 1 _Z15kernel_mat_multPiPfS0_S0__param_1,
	.param .u64 .ptr .align 1 _Z15kernel_mat_multPiPfS0_S0__param_2,
	.param .u64 .ptr .align 1 _Z15kernel_mat_multPiPfS0_S0__param_3
)
{
	.reg .pred 	%p<16>;
	.reg .b32 	%r<64>;
	.reg .b32 	%f<68>;
	.reg .b64 	%rd<51>;

	ld.param.u64 	%rd10, [_Z15kernel_mat_multPiPfS0_S0__param_0];
	ld.param.u64 	%rd11, [_Z15kernel_mat_multPiPfS0_S0__param_1];
	ld.param.u64 	%rd12, [_Z15kernel_mat_multPiPfS0_S0__param_2];
	ld.param.u64 	%rd9, [_Z15kernel_mat_multPiPfS0_S0__param_3];
	cvta.to.global.u64 	%rd1, %rd12;
	cvta.to.global.u64 	%rd2, %rd11;
	cvta.to.global.u64 	%rd3, %rd10;
	mov.u32 	%r32, %ctaid.y;
	mov.u32 	%r33, %ntid.y;
	mov.u32 	%r34, %tid.y;
	mad.lo.s32 	%r35, %r32, %r33, %r34;
	mov.u32 	%r37, %ctaid.x;
	mov.u32 	%r38, %ntid.x;
	mul.lo.s32 	%r1, %r37, %r38;
	mov.u32 	%r2, %tid.x;
	add.s32 	%r39, %r2, %r1;
	add.s32 	%r3, %r39, 1;
	ld.global.u32 	%r55, [%rd3];
	setp.ge.s32 	%p1, %r35, %r55;
	setp.gt.s32 	%p2, %r3, %r55;
	or.pred  	%p3, %p1, %p2;
	add.s32 	%r56, %r35, 1;
	setp.ge.u32 	%p4, %r56, %r55;
	or.pred  	%p5, %p3, %p4;
	@%p5 bra 	$L__BB0_16;
	cvta.to.global.u64 	%rd4, %rd9;
$L__BB0_2:
	setp.lt.s32 	%p6, %r55, 2;
	mov.f32 	%f67, 0f00000000;
	@%p6 bra 	$L__BB0_15;
	mul.lo.s32 	%r9, %r55, %r56;
	add.s32 	%r10, %r55, -1;
	setp.lt.u32 	%p7, %r55, 9;
	mov.f32 	%f67, 0f00000000;
	mov.b32 	%r62, 1;
	@%p7 bra 	$L__BB0_7;
	and.b32  	%r45, %r10, -8;
	neg.s32 	%r60, %r45;
	add.s32 	%r58, %r3, %r55;
	mul.wide.u32 	%rd13, %r55, 12;
	add.s64 	%rd5, %rd1, %rd13;
	mul.wide.u32 	%rd14, %r55, 16;
	add.s64 	%rd6, %rd1, %rd14;
	mul.wide.u32 	%rd15, %r55, 20;
	add.s64 	%rd7, %rd1, %rd15;
	mul.wide.u32 	%rd16, %r55, 24;
	add.s64 	%rd8, %rd1, %rd16;
	add.s32 	%r57, %r9, 1;
	mov.f32 	%f67, 0f00000000;
	mov.b32 	%r59, 0;
$L__BB0_5:
	.pragma "nounroll";
	mul.wide.s32 	%rd17, %r58, 4;
	mul.wide.u32 	%rd18, %r55, 4;
	add.s64 	%rd19, %rd1, %rd17;
	add.s64 	%rd20, %rd19, %rd18;
	mul.wide.u32 	%rd21, %r55, 8;
	add.s64 	%rd22, %rd19, %rd21;
	add.s64 	%rd23, %rd5, %rd17;
	add.s64 	%rd24, %rd6, %rd17;
	add.s64 	%rd25, %rd7, %rd17;
	add.s64 	%rd26, %rd8, %rd17;
	mul.wide.u32 	%rd27, %r55, 28;
	add.s64 	%rd28, %rd19, %rd27;
	mul.wide.s32 	%rd29, %r57, 4;
	add.s64 	%rd30, %rd2, %rd29;
	ld.global.f32 	%f17, [%rd30];
	ld.global.f32 	%f18, [%rd19];
	fma.rn.f32 	%f19, %f17, %f18, %f67;
	ld.global.f32 	%f20, [%rd30+4];
	ld.global.f32 	%f21, [%rd20];
	fma.rn.f32 	%f22, %f20, %f21, %f19;
	ld.global.f32 	%f23, [%rd30+8];
	ld.global.f32 	%f24, [%rd22];
	fma.rn.f32 	%f25, %f23, %f24, %f22;
	ld.global.f32 	%f26, [%rd30+12];
	ld.global.f32 	%f27, [%rd23];
	fma.rn.f32 	%f28, %f26, %f27, %f25;
	ld.global.f32 	%f29, [%rd30+16];
	ld.global.f32 	%f30, [%rd24];
	fma.rn.f32 	%f31, %f29, %f30, %f28;
	ld.global.f32 	%f32, [%rd30+20];
	ld.global.f32 	%f33, [%rd25];
	fma.rn.f32 	%f34, %f32, %f33, %f31;
	ld.global.f32 	%f35, [%rd30+24];
	ld.global.f32 	%f36, [%rd26];
	fma.rn.f32 	%f37, %f35, %f36, %f34;
	ld.global.f32 	%f38, [%rd30+28];
	ld.global.f32 	%f39, [%rd28];
	fma.rn.f32 	%f67, %f38, %f39, %f37;
	add.s32 	%r60, %r60, 8;
	add.s32 	%r59, %r59, 8;
	shl.b32 	%r46, %r55, 3;
	add.s32 	%r58, %r58, %r46;
	add.s32 	%r57, %r57, 8;
	setp.ne.s32 	%p8, %r60, 0;
	@%p8 bra 	$L__BB0_5;
	add.s32 	%r62, %r59, 1;
$L__BB0_7:
	and.b32  	%r24, %r10, 7;
	setp.eq.s32 	%p9, %r24, 0;
	@%p9 bra 	$L__BB0_15;
	and.b32  	%r25, %r10, 3;
	setp.lt.u32 	%p10, %r24, 4;
	@%p10 bra 	$L__BB0_10;
	add.s32 	%r47, %r9, %r62;
	mul.wide.s32 	%rd31, %r47, 4;
	add.s64 	%rd32, %rd2, %rd31;
	ld.global.f32 	%f41, [%rd32];
	mad.lo.s32 	%r48, %r55, %r62, %r3;
	mul.wide.s32 	%rd33, %r48, 4;
	add.s64 	%rd34, %rd1, %rd33;
	ld.global.f32 	%f42, [%rd34];
	fma.rn.f32 	%f43, %f41, %f42, %f67;
	ld.global.f32 	%f44, [%rd32+4];
	mul.wide.u32 	%rd35, %r55, 4;
	add.s64 	%rd36, %rd34, %rd35;
	ld.global.f32 	%f45, [%rd36];
	fma.rn.f32 	%f46, %f44, %f45, %f43;
	ld.global.f32 	%f47, [%rd32+8];
	add.s64 	%rd37, %rd36, %rd35;
	ld.global.f32 	%f48, [%rd37];
	fma.rn.f32 	%f49, %f47, %f48, %f46;
	ld.global.f32 	%f50, [%rd32+12];
	add.s64 	%rd38, %rd37, %rd35;
	ld.global.f32 	%f51, [%rd38];
	fma.rn.f32 	%f67, %f50, %f51, %f49;
	add.s32 	%r62, %r62, 4;
$L__BB0_10:
	setp.eq.s32 	%p11, %r25, 0;
	@%p11 bra 	$L__BB0_15;
	setp.eq.s32 	%p12, %r25, 1;
	@%p12 bra 	$L__BB0_13;
	add.s32 	%r49, %r9, %r62;
	mul.wide.s32 	%rd39, %r49, 4;
	add.s64 	%rd40, %rd2, %rd39;
	ld.global.f32 	%f53, [%rd40];
	mad.lo.s32 	%r50, %r55, %r62, %r3;
	mul.wide.s32 	%rd41, %r50, 4;
	add.s64 	%rd42, %rd1, %rd41;
	ld.global.f32 	%f54, [%rd42];
	fma.rn.f32 	%f55, %f53, %f54, %f67;
	ld.global.f32 	%f56, [%rd40+4];
	mul.wide.u32 	%rd43, %r55, 4;
	add.s64 	%rd44, %rd42, %rd43;
	ld.global.f32 	%f57, [%rd44];
	fma.rn.f32 	%f67, %f56, %f57, %f55;
	add.s32 	%r62, %r62, 2;
$L__BB0_13:
	and.b32  	%r51, %r10, 1;
	setp.eq.b32 	%p13, %r51, 1;
	not.pred 	%p14, %p13;
	@%p14 bra 	$L__BB0_15;
	add.s32 	%r52, %r9, %r62;
	mul.wide.s32 	%rd45, %r52, 4;
	add.s64 	%rd46, %rd2, %rd45;
	ld.global.f32 	%f58, [%rd46];
	mad.lo.s32 	%r53, %r55, %r62, %r3;
	mul.wide.s32 	%rd47, %r53, 4;
	add.s64 	%rd48, %rd1, %rd47;
	ld.global.f32 	%f59, [%rd48];
	fma.rn.f32 	%f67, %f58, %f59, %f67;
$L__BB0_15:
	mad.lo.s32 	%r54, %r55, %r56, %r3;
	mul.wide.s32 	%rd49, %r54, 4;
	add.s64 	%rd50, %rd4, %rd49;
	st.global.f32 	[%rd50], %f67;
	add.s32 	%r56, %r56, 1;
	ld.global.u32 	%r55, [%rd3];
	setp.lt.s32 	%p15, %r56, %r55;
	@%p15 bra 	$L__BB0_2;
$L__BB0_16:
	ret;

}
	// .globl	_Z20kernel_mat_mult_trasPiPfS0_S0_
.visible .entry _Z20kernel_mat_mult_trasPiPfS0_S0_(
	.param .u64 .ptr .align 1 _Z20kernel_mat_mult_trasPiPfS0_S0__param_0,
	.param .u64 .ptr .align 1 _Z20kernel_mat_mult_trasPiPfS0_S0__param_1,
	.param .u64 .ptr .align 1 _Z20kernel_mat_mult_trasPiPfS0_S0__param_2,
	.param .u64 .ptr .align 1 _Z20kernel_mat_mult_trasPiPfS0_S0__param_3
)
{
	.reg .pred 	%p<12>;
	.reg .b32 	%r<65>;
	.reg .b32 	%f<68>;
	.reg .b64 	%rd<58>;

	ld.param.u64 	%rd12, [_Z20kernel_mat_mult_trasPiPfS0_S0__param_0];
	ld.param.u64 	%rd13, [_Z20kernel_mat_mult_trasPiPfS0_S0__param_1];
	ld.param.u64 	%rd14, [_Z20kernel_mat_mult_trasPiPfS0_S0__param_2];
	ld.param.u64 	%rd11, [_Z20kernel_mat_mult_trasPiPfS0_S0__param_3];
	cvta.to.global.u64 	%rd1, %rd14;
	cvta.to.global.u64 	%rd2, %rd13;
	cvta.to.global.u64 	%rd3, %rd12;
	mov.u32 	%r30, %ctaid.y;
	mov.u32 	%r31, %ntid.y;
	mov.u32 	%r32, %tid.y;
	mad.lo.s32 	%r33, %r30, %r31, %r32;
	mov.u32 	%r34, %ctaid.x;
	mov.u32 	%r35, %ntid.x;
	mul.lo.s32 	%r1, %r34, %r35;
	mov.u32 	%r2, %tid.x;
	add.s32 	%r36, %r2, %r1;
	add.s32 	%r3, %r36, 1;
	ld.global.u32 	%r56, [%rd3];
	max.s32 	%r39, %r33, %r3;
	setp.ge.s32 	%p1, %r39, %r56;
	@%p1 bra 	$L__BB1_16;
	add.s32 	%r5, %r36, 1;
	cvta.to.global.u64 	%rd4, %rd11;
	mov.u32 	%r57, %r3;
$L__BB1_2:
	setp.lt.s32 	%p2, %r56, 2;
	mov.f32 	%f67, 0f00000000;
	@%p2 bra 	$L__BB1_15;
	add.s32 	%r8, %r56, -1;
	and.b32  	%r9, %r8, 7;
	setp.lt.u32 	%p3, %r56, 9;
	mov.f32 	%f67, 0f00000000;
	mov.b32 	%r63, 1;
	@%p3 bra 	$L__BB1_7;
	and.b32  	%r43, %r8, -8;
	neg.s32 	%r61, %r43;
	add.s32 	%r59, %r5, %r56;
	mul.wide.u32 	%rd5, %r56, 8;
	mul.wide.u32 	%rd6, %r56, 12;
	mul.wide.u32 	%rd7, %r56, 16;
	mul.wide.u32 	%rd8, %r56, 20;
	mul.wide.u32 	%rd9, %r56, 24;
	mul.wide.u32 	%rd10, %r56, 28;
	add.s32 	%r58, %r56, %r57;
	mov.f32 	%f67, 0f00000000;
	mov.b32 	%r60, 0;
$L__BB1_5:
	.pragma "nounroll";
	mul.wide.s32 	%rd15, %r59, 4;
	add.s64 	%rd16, %rd1, %rd15;
	mul.wide.s32 	%rd17, %r58, 4;
	add.s64 	%rd18, %rd2, %rd17;
	ld.global.f32 	%f17, [%rd18];
	ld.global.f32 	%f18, [%rd16];
	fma.rn.f32 	%f19, %f17, %f18, %f67;
	mul.wide.u32 	%rd19, %r56, 4;
	add.s64 	%rd20, %rd18, %rd19;
	ld.global.f32 	%f20, [%rd20];
	add.s64 	%rd21, %rd16, %rd19;
	ld.global.f32 	%f21, [%rd21];
	fma.rn.f32 	%f22, %f20, %f21, %f19;
	add.s64 	%rd22, %rd18, %rd5;
	ld.global.f32 	%f23, [%rd22];
	add.s64 	%rd23, %rd16, %rd5;
	ld.global.f32 	%f24, [%rd23];
	fma.rn.f32 	%f25, %f23, %f24, %f22;
	add.s64 	%rd24, %rd18, %rd6;
	ld.global.f32 	%f26, [%rd24];
	add.s64 	%rd25, %rd16, %rd6;
	ld.global.f32 	%f27, [%rd25];
	fma.rn.f32 	%f28, %f26, %f27, %f25;
	add.s64 	%rd26, %rd18, %rd7;
	ld.global.f32 	%f29, [%rd26];
	add.s64 	%rd27, %rd16, %rd7;
	ld.global.f32 	%f30, [%rd27];
	fma.rn.f32 	%f31, %f29, %f30, %f28;
	add.s64 	%rd28, %rd18, %rd8;
	ld.global.f32 	%f32, [%rd28];
	add.s64 	%rd29, %rd16, %rd8;
	ld.global.f32 	%f33, [%rd29];
	fma.rn.f32 	%f34, %f32, %f33, %f31;
	add.s64 	%rd30, %rd18, %rd9;
	ld.global.f32 	%f35, [%rd30];
	add.s64 	%rd31, %rd16, %rd9;
	ld.global.f32 	%f36, [%rd31];
	fma.rn.f32 	%f37, %f35, %f36, %f34;
	add.s64 	%rd32, %rd18, %rd10;
	ld.global.f32 	%f38, [%rd32];
	add.s64 	%rd33, %rd16, %rd10;
	ld.global.f32 	%f39, [%rd33];
	fma.rn.f32 	%f67, %f38, %f39, %f37;
	add.s32 	%r61, %r61, 8;
	add.s32 	%r60, %r60, 8;
	shl.b32 	%r44, %r56, 3;
	add.s32 	%r59, %r59, %r44;
	add.s32 	%r58, %r58, %r44;
	setp.ne.s32 	%p4, %r61, 0;
	@%p4 bra 	$L__BB1_5;
	add.s32 	%r63, %r60, 1;
$L__BB1_7:
	setp.eq.s32 	%p5, %r9, 0;
	@%p5 bra 	$L__BB1_15;
	and.b32  	%r23, %r8, 3;
	setp.lt.u32 	%p6, %r9, 4;
	@%p6 bra 	$L__BB1_10;
	mul.lo.s32 	%r45, %r56, %r63;
	add.s32 	%r46, %r45, %r57;
	mul.wide.s32 	%rd34, %r46, 4;
	add.s64 	%rd35, %rd2, %rd34;
	ld.global.f32 	%f41, [%rd35];
	add.s32 	%r47, %r45, %r3;
	mul.wide.s32 	%rd36, %r47, 4;
	add.s64 	%rd37, %rd1, %rd36;
	ld.global.f32 	%f42, [%rd37];
	fma.rn.f32 	%f43, %f41, %f42, %f67;
	mul.wide.u32 	%rd38, %r56, 4;
	add.s64 	%rd39, %rd35, %rd38;
	ld.global.f32 	%f44, [%rd39];
	add.s64 	%rd40, %rd37, %rd38;
	ld.global.f32 	%f45, [%rd40];
	fma.rn.f32 	%f46, %f44, %f45, %f43;
	add.s64 	%rd41, %rd39, %rd38;
	ld.global.f32 	%f47, [%rd41];
	add.s64 	%rd42, %rd40, %rd38;
	ld.global.f32 	%f48, [%rd42];
	fma.rn.f32 	%f49, %f47, %f48, %f46;
	add.s64 	%rd43, %rd41, %rd38;
	ld.global.f32 	%f50, [%rd43];
	add.s64 	%rd44, %rd42, %rd38;
	ld.global.f32 	%f51, [%rd44];
	fma.rn.f32 	%f67, %f50, %f51, %f49;
	add.s32 	%r63, %r63, 4;
$L__BB1_10:
	setp.eq.s32 	%p7, %r23, 0;
	@%p7 bra 	$L__BB1_15;
	setp.eq.s32 	%p8, %r23, 1;
	@%p8 bra 	$L__BB1_13;
	mul.lo.s32 	%r48, %r56, %r63;
	add.s32 	%r49, %r48, %r57;
	mul.wide.s32 	%rd45, %r49, 4;
	add.s64 	%rd46, %rd2, %rd45;
	ld.global.f32 	%f53, [%rd46];
	add.s32 	%r50, %r48, %r3;
	mul.wide.s32 	%rd47, %r50, 4;
	add.s64 	%rd48, %rd1, %rd47;
	ld.global.f32 	%f54, [%rd48];
	fma.rn.f32 	%f55, %f53, %f54, %f67;
	mul.wide.u32 	%rd49, %r56, 4;
	add.s64 	%rd50, %rd46, %rd49;
	ld.global.f32 	%f56, [%rd50];
	add.s64 	%rd51, %rd48, %rd49;
	ld.global.f32 	%f57, [%rd51];
	fma.rn.f32 	%f67, %f56, %f57, %f55;
	add.s32 	%r63, %r63, 2;
$L__BB1_13:
	and.b32  	%r51, %r8, 1;
	setp.eq.b32 	%p9, %r51, 1;
	not.pred 	%p10, %p9;
	@%p10 bra 	$L__BB1_15;
	mul.lo.s32 	%r52, %r56, %r63;
	add.s32 	%r53, %r52, %r57;
	mul.wide.s32 	%rd52, %r53, 4;
	add.s64 	%rd53, %rd2, %rd52;
	ld.global.f32 	%f58, [%rd53];
	add.s32 	%r54, %r52, %r3;
	mul.wide.s32 	%rd54, %r54, 4;
	add.s64 	%rd55, %rd1, %rd54;
	ld.global.f32 	%f59, [%rd55];
	fma.rn.f32 	%f67, %f58, %f59, %f67;
$L__BB1_15:
	mad.lo.s32 	%r55, %r56, %r57, %r3;
	mul.wide.s32 	%rd56, %r55, 4;
	add.s64 	%rd57, %rd4, %rd56;
	st.global.f32 	[%rd57], %f67;
	add.s32 	%r57, %r57, 1;
	ld.global.u32 	%r56, [%rd3];
	setp.lt.s32 	%p11, %r57, %r56;
	@%p11 bra 	$L__BB1_2;
$L__BB1_16:
	ret;

}
	// .globl	_Z14imprimirMatDevPiPfc
.visible .entry _Z14imprimirMatDevPiPfc(
	.param .u64 .ptr .align 1 _Z14imprimirMatDevPiPfc_param_0,
	.param .u64 .ptr .align 1 _Z14imprimirMatDevPiPfc_param_1,
	.param .u8 _Z14imprimirMatDevPiPfc_param_2
)
{
	.local .align 8 .b8 	__local_depot2[8];
	.reg .b64 	%SP;
	.reg .b64 	%SPL;
	.reg .pred 	%p<5>;
	.reg .b16 	%rs<2>;
	.reg .b32 	%r<24>;
	.reg .b32 	%f<2>;
	.reg .b64 	%rd<16>;
	.reg .b64 	%fd<2>;

	mov.u64 	%SPL, __local_depot2;
	cvta.local.u64 	%SP, %SPL;
	ld.param.u64 	%rd5, [_Z14imprimirMatDevPiPfc_param_0];
	ld.param.u64 	%rd4, [_Z14imprimirMatDevPiPfc_param_1];
	ld.param.s8 	%rs1, [_Z14imprimirMatDevPiPfc_param_2];
	cvta.to.global.u64 	%rd1, %rd5;
	add.u64 	%rd6, %SP, 0;
	add.u64 	%rd2, %SPL, 0;
	cvt.s32.s16 	%r9, %rs1;
	st.local.u32 	[%rd2], %r9;
	mov.u64 	%rd7, $str;
	cvta.global.u64 	%rd8, %rd7;
	{ // callseq 0, 0
	.param .b64 param0;
	st.param.b64 	[param0], %rd8;
	.param .b64 param1;
	st.param.b64 	[param1], %rd6;
	.param .b32 retval0;
	call.uni (retval0), 
	vprintf, 
	(
	param0, 
	param1
	);
	ld.param.b32 	%r10, [retval0];
	} // callseq 0
	ld.global.u32 	%r12, [%rd1];
	setp.lt.s32 	%p1, %r12, 2;
	@%p1 bra 	$L__BB2_6;
	cvta.to.global.u64 	%rd3, %rd4;
	mov.b32 	%r20, 1;
	mov.u64 	%rd9, $str$1;
	mov.u64 	%rd13, $str$2;
$L__BB2_2:
	cvta.global.u64 	%rd10, %rd9;
	{ // callseq 1, 0
	.param .b64 param0;
	st.param.b64 	[param0], %rd10;
	.param .b64 param1;
	st.param.b64 	[param1], 0;
	.param .b32 retval0;
	call.uni (retval0), 
	vprintf, 
	(
	param0, 
	param1
	);
	ld.param.b32 	%r14, [retval0];
	} // callseq 1
	ld.global.u32 	%r23, [%rd1];
	setp.lt.s32 	%p2, %r23, 2;
	@%p2 bra 	$L__BB2_5;
	mov.b32 	%r22, 1;
$L__BB2_4:
	mad.lo.s32 	%r17, %r23, %r20, %r22;
	mul.wide.s32 	%rd11, %r17, 4;
	add.s64 	%rd12, %rd3, %rd11;
	ld.global.f32 	%f1, [%rd12];
	cvt.f64.f32 	%fd1, %f1;
	st.local.f64 	[%rd2], %fd1;
	cvta.global.u64 	%rd14, %rd13;
	{ // callseq 2, 0
	.param .b64 param0;
	st.param.b64 	[param0], %rd14;
	.param .b64 param1;
	st.param.b64 	[param1], %rd6;
	.param .b32 retval0;
	call.uni (retval0), 
	vprintf, 
	(
	param0, 
	param1
	);
	ld.param.b32 	%r18, [retval0];
	} // callseq 2
	add.s32 	%r22, %r22, 1;
	ld.global.u32 	%r23, [%rd1];
	setp.lt.s32 	%p3, %r22, %r23;
	@%p3 bra 	$L__BB2_4;
$L__BB2_5:
	add.s32 	%r20, %r20, 1;
	setp.lt.s32 	%p4, %r20, %r23;
	@%p4 bra 	$L__BB2_2;
$L__BB2_6:
	ret;

}


// ===== COMPILED SASS (sm_100) =====

	.target	sm_100

	.elftype	@"ET_EXEC"


//--------------------- .note.nv.tkinfo           --------------------------
	.section	.note.nv.tkinfo,"",@"SHT_NOTE"
	.sectionflags	@"SHF_NOTE_NV_TKINFO"
	.tkinfo
        /*0018*/ 	.word	0x00000002
        /*0030*/ 	.string	""
        /*0030*/ 	.string	"ptxas"
        /*0030*/ 	.string	"Cuda compilation tools, release 13.0, V13.0.88"
        /*0030*/ 	.string	"Build cuda_13.0.r13.0/compiler.36424714_0"
        /*0030*/ 	.string	"-arch sm_100 -m 64 "



//--------------------- .note.nv.cuinfo           --------------------------
	.section	.note.nv.cuinfo,"",@"SHT_NOTE"
	.sectionflags	@"SHF_NOTE_NV_CUINFO"
        /*0018*/ 	.short	0x0002
        /*001a*/ 	.short	0x0064
        /*001c*/ 	.short	0x0082
	.zero		2


//--------------------- .nv.info                  --------------------------
	.section	.nv.info,"",@"SHT_CUDA_INFO"
	.align	4


	//----- nvinfo : EIATTR_REGCOUNT
	.align		4
        /*0000*/ 	.byte	0x04, 0x2f
        /*0002*/ 	.short	(.L_4 - .L_3)
	.align		4
.L_3:
        /*0004*/ 	.word	index@(_Z15kernel_mat_multPiPfS0_S0_)
        /*0008*/ 	.word	0x00000020


	//----- nvinfo : EIATTR_FRAME_SIZE
	.align		4
.L_4:
        /*000c*/ 	.byte	0x04, 0x11
        /*000e*/ 	.short	(.L_6 - .L_5)
	.align		4
.L_5:
        /*0010*/ 	.word	index@(_Z15kernel_mat_multPiPfS0_S0_)
        /*0014*/ 	.word	0x00000000


	//----- nvinfo : EIATTR_REGCOUNT
	.align		4
.L_6:
        /*0018*/ 	.byte	0x04, 0x2f
        /*001a*/ 	.short	(.L_8 - .L_7)
	.align		4
.L_7:
        /*001c*/ 	.word	index@(_Z20kernel_mat_mult_trasPiPfS0_S0_)
        /*0020*/ 	.word	0x00000020


	//----- nvinfo : EIATTR_FRAME_SIZE
	.align		4
.L_8:
        /*0024*/ 	.byte	0x04, 0x11
        /*0026*/ 	.short	(.L_10 - .L_9)
	.align		4
.L_9:
        /*0028*/ 	.word	index@(_Z20kernel_mat_mult_trasPiPfS0_S0_)
        /*002c*/ 	.word	0x00000000


	//----- nvinfo : EIATTR_REGCOUNT
	.align		4
.L_10:
        /*0030*/ 	.byte	0x04, 0x2f
        /*0032*/ 	.short	(.L_12 - .L_11)
	.align		4
.L_11:
        /*0034*/ 	.word	index@(_Z14imprimirMatDevPiPfc)
        /*0038*/ 	.word	0x00000018


	//----- nvinfo : EIATTR_FRAME_SIZE
	.align		4
.L_12:
        /*003c*/ 	.byte	0x04, 0x11
        /*003e*/ 	.short	(.L_14 - .L_13)
	.align		4
.L_13:
        /*0040*/ 	.word	index@(_Z14imprimirMatDevPiPfc)
        /*0044*/ 	.word	0x00000008


	//----- nvinfo : EIATTR_MIN_STACK_SIZE
	.align		4
.L_14:
        /*0048*/ 	.byte	0x04, 0x12
        /*004a*/ 	.short	(.L_16 - .L_15)
	.align		4
.L_15:
        /*004c*/ 	.word	index@(_Z14imprimirMatDevPiPfc)
        /*0050*/ 	.word	0x00000008


	//----- nvinfo : EIATTR_MIN_STACK_SIZE
	.align		4
.L_16:
        /*0054*/ 	.byte	0x04, 0x12
        /*0056*/ 	.short	(.L_18 - .L_17)
	.align		4
.L_17:
        /*0058*/ 	.word	index@(_Z20kernel_mat_mult_trasPiPfS0_S0_)
        /*005c*/ 	.word	0x00000000


	//----- nvinfo : EIATTR_MIN_STACK_SIZE
	.align		4
.L_18:
        /*0060*/ 	.byte	0x04, 0x12
        /*0062*/ 	.short	(.L_20 - .L_19)
	.align		4
.L_19:
        /*0064*/ 	.word	index@(_Z15kernel_mat_multPiPfS0_S0_)
        /*0068*/ 	.word	0x00000000
.L_20:


//--------------------- .nv.compat                --------------------------
	.section	.nv.compat,"",@"SHT_CUDA_COMPAT_INFO"
	.align	4
        /*0000*/ 	.byte	0x02, 0x09, 0x00, 0x00, 0x02, 0x02, 0x01, 0x00, 0x02, 0x05, 0x05, 0x00, 0x03, 0x07, 0x01, 0x01
        /*0010*/ 	.byte	0x02, 0x03, 0x00, 0x00, 0x02, 0x06, 0x01, 0x00, 0x04, 0x0b, 0x08, 0x00, 0x09, 0x00, 0x00, 0x00
        /*0020*/ 	.byte	0x00, 0x00, 0x00, 0x00


//--------------------- .nv.info._Z14imprimirMatDevPiPfc --------------------------
	.section	.nv.info._Z14imprimirMatDevPiPfc,"",@"SHT_CUDA_INFO"
	.sectionflags	@""
	.align	4


	//----- nvinfo : EIATTR_CUDA_API_VERSION
	.align		4
        /*0000*/ 	.byte	0x04, 0x37
        /*0002*/ 	.short	(.L_22 - .L_21)
.L_21:
        /*0004*/ 	.word	0x00000082


	//----- nvinfo : EIATTR_KPARAM_INFO
	.align		4
.L_22:
        /*0008*/ 	.byte	0x04, 0x17
        /*000a*/ 	.short	(.L_24 - .L_23)
.L_23:
        /*000c*/ 	.word	0x00000000
        /*0010*/ 	.short	0x0002
        /*0012*/ 	.short	0x0010
        /*0014*/ 	.byte	0x00, 0xf0, 0x05, 0x00


	//----- nvinfo : EIATTR_KPARAM_INFO
	.align		4
.L_24:
        /*0018*/ 	.byte	0x04, 0x17
        /*001a*/ 	.short	(.L_26 - .L_25)
.L_25:
        /*001c*/ 	.word	0x00000000
        /*0020*/ 	.short	0x0001
        /*0022*/ 	.short	0x0008
        /*0024*/ 	.byte	0x00, 0xf5, 0x21, 0x00


	//----- nvinfo : EIATTR_KPARAM_INFO
	.align		4
.L_26:
        /*0028*/ 	.byte	0x04, 0x17
        /*002a*/ 	.short	(.L_28 - .L_27)
.L_27:
        /*002c*/ 	.word	0x00000000
        /*0030*/ 	.short	0x0000
        /*0032*/ 	.short	0x0000
        /*0034*/ 	.byte	0x00, 0xf5, 0x21, 0x00


	//----- nvinfo : EIATTR_SPARSE_MMA_MASK
	.align		4
.L_28:
        /*0038*/ 	.byte	0x03, 0x50
        /*003a*/ 	.short	0x0000


	//----- nvinfo : EIATTR_MAXREG_COUNT
	.align		4
        /*003c*/ 	.byte	0x03, 0x1b
        /*003e*/ 	.short	0x00ff


	//----- nvinfo : EIATTR_EXTERNS
	.align		4
        /*0040*/ 	.byte	0x04, 0x0f
        /*0042*/ 	.short	(.L_30 - .L_29)


	//   ....[0]....
	.align		4
.L_29:
        /*0044*/ 	.word	index@(vprintf)


	//----- nvinfo : EIATTR_MERCURY_ISA_VERSION
	.align		4
.L_30:
        /*0048*/ 	.byte	0x03, 0x5f
        /*004a*/ 	.short	0x0101


	//----- nvinfo : EIATTR_VRC_CTA_INIT_COUNT
	.align		4
        /*004c*/ 	.byte	0x02, 0x4a
	.zero		1
	.zero		1


	//----- nvinfo : EIATTR_SYSCALL_OFFSETS
	.align		4
        /*0050*/ 	.byte	0x04, 0x46
        /*0052*/ 	.short	(.L_32 - .L_31)


	//   ....[0]....
.L_31:
        /*0054*/ 	.word	0x00000120


	//   ....[1]....
        /*0058*/ 	.word	0x000001f0


	//   ....[2]....
        /*005c*/ 	.word	0x00000340


	//----- nvinfo : EIATTR_EXIT_INSTR_OFFSETS
	.align		4
.L_32:
        /*0060*/ 	.byte	0x04, 0x1c
        /*0062*/ 	.short	(.L_34 - .L_33)


	//   ....[0]....
.L_33:
        /*0064*/ 	.word	0x00000160


	//   ....[1]....
        /*0068*/ 	.word	0x000003e0


	//----- nvinfo : EIATTR_CRS_STACK_SIZE
	.align		4
.L_34:
        /*006c*/ 	.byte	0x04, 0x1e
        /*006e*/ 	.short	(.L_36 - .L_35)
.L_35:
        /*0070*/ 	.word	0x00000000


	//----- nvinfo : EIATTR_CBANK_PARAM_SIZE
	.align		4
.L_36:
        /*0074*/ 	.byte	0x03, 0x19
        /*0076*/ 	.short	0x0011


	//----- nvinfo : EIATTR_PARAM_CBANK
	.align		4
        /*0078*/ 	.byte	0x04, 0x0a
        /*007a*/ 	.short	(.L_38 - .L_37)
	.align		4
.L_37:
        /*007c*/ 	.word	index@(.nv.constant0._Z14imprimirMatDevPiPfc)
        /*0080*/ 	.short	0x0380
        /*0082*/ 	.short	0x0011


	//----- nvinfo : EIATTR_SW_WAR
	.align		4
.L_38:
        /*0084*/ 	.byte	0x04, 0x36
        /*0086*/ 	.short	(.L_40 - .L_39)
.L_39:
        /*0088*/ 	.word	0x00000008
.L_40:


//--------------------- .nv.info._Z20kernel_mat_mult_trasPiPfS0_S0_ --------------------------
	.section	.nv.info._Z20kernel_mat_mult_trasPiPfS0_S0_,"",@"SHT_CUDA_INFO"
	.sectionflags	@""
	.align	4


	//----- nvinfo : EIATTR_CUDA_API_VERSION
	.align		4
        /*0000*/ 	.byte	0x04, 0x37
        /*0002*/ 	.short	(.L_42 - .L_41)
.L_41:
        /*0004*/ 	.word	0x00000082


	//----- nvinfo : EIATTR_KPARAM_INFO
	.align		4
.L_42:
        /*0008*/ 	.byte	0x04, 0x17
        /*000a*/ 	.short	(.L_44 - .L_43)
.L_43:
        /*000c*/ 	.word	0x00000000
        /*0010*/ 	.short	0x0003
        /*0012*/ 	.short	0x0018
        /*0014*/ 	.byte	0x00, 0xf5, 0x21, 0x00


	//----- nvinfo : EIATTR_KPARAM_INFO
	.align		4
.L_44:
        /*0018*/ 	.byte	0x04, 0x17
        /*001a*/ 	.short	(.L_46 - .L_45)
.L_45:
        /*001c*/ 	.word	0x00000000
        /*0020*/ 	.short	0x0002
        /*0022*/ 	.short	0x0010
        /*0024*/ 	.byte	0x00, 0xf5, 0x21, 0x00


	//----- nvinfo : EIATTR_KPARAM_INFO
	.align		4
.L_46:
        /*0028*/ 	.byte	0x04, 0x17
        /*002a*/ 	.short	(.L_48 - .L_47)
.L_47:
        /*002c*/ 	.word	0x00000000
        /*0030*/ 	.short	0x0001
        /*0032*/ 	.short	0x0008
        /*0034*/ 	.byte	0x00, 0xf5, 0x21, 0x00


	//----- nvinfo : EIATTR_KPARAM_INFO
	.align		4
.L_48:
        /*0038*/ 	.byte	0x04, 0x17
        /*003a*/ 	.short	(.L_50 - .L_49)
.L_49:
        /*003c*/ 	.word	0x00000000
        /*0040*/ 	.short	0x0000
        /*0042*/ 	.short	0x0000
        /*0044*/ 	.byte	0x00, 0xf5, 0x21, 0x00


	//----- nvinfo : EIATTR_SPARSE_MMA_MASK
	.align		4
.L_50:
        /*0048*/ 	.byte	0x03, 0x50
        /*004a*/ 	.short	0x0000


	//----- nvinfo : EIATTR_MAXREG_COUNT
	.align		4
        /*004c*/ 	.byte	0x03, 0x1b
        /*004e*/ 	.short	0x00ff


	//----- nvinfo : EIATTR_MERCURY_ISA_VERSION
	.align		4
        /*0050*/ 	.byte	0x03, 0x5f
        /*0052*/ 	.short	0x0101


	//----- nvinfo : EIATTR_VRC_CTA_INIT_COUNT
	.align		4
        /*0054*/ 	.byte	0x02, 0x4a
	.zero		1
	.zero		1


	//----- nvinfo : EIATTR_EXIT_INSTR_OFFSETS
	.align		4
        /*0058*/ 	.byte	0x04, 0x1c
        /*005a*/ 	.short	(.L_52 - .L_51)


	//   ....[0]....
.L_51:
        /*005c*/ 	.word	0x000000f0


	//   ....[1]....
        /*0060*/ 	.word	0x000009d0


	//----- nvinfo : EIATTR_CRS_STACK_SIZE
	.align		4
.L_52:
        /*0064*/ 	.byte	0x04, 0x1e
        /*0066*/ 	.short	(.L_54 - .L_53)
.L_53:
        /*0068*/ 	.word	0x00000000


	//----- nvinfo : EIATTR_CBANK_PARAM_SIZE
	.align		4
.L_54:
        /*006c*/ 	.byte	0x03, 0x19
        /*006e*/ 	.short	0x0020


	//----- nvinfo : EIATTR_PARAM_CBANK
	.align		4
        /*0070*/ 	.byte	0x04, 0x0a
        /*0072*/ 	.short	(.L_56 - .L_55)
	.align		4
.L_55:
        /*0074*/ 	.word	index@(.nv.constant0._Z20kernel_mat_mult_trasPiPfS0_S0_)
        /*0078*/ 	.short	0x0380
        /*007a*/ 	.short	0x0020


	//----- nvinfo : EIATTR_SW_WAR
	.align		4
.L_56:
        /*007c*/ 	.byte	0x04, 0x36
        /*007e*/ 	.short	(.L_58 - .L_57)
.L_57:
        /*0080*/ 	.word	0x00000008
.L_58:


//--------------------- .nv.info._Z15kernel_mat_multPiPfS0_S0_ --------------------------
	.section	.nv.info._Z15kernel_mat_multPiPfS0_S0_,"",@"SHT_CUDA_INFO"
	.sectionflags	@""
	.align	4


	//----- nvinfo : EIATTR_CUDA_API_VERSION
	.align		4
        /*0000*/ 	.byte	0x04, 0x37
        /*0002*/ 	.short	(.L_60 - .L_59)
.L_59:
        /*0004*/ 	.word	0x00000082


	//----- nvinfo : EIATTR_KPARAM_INFO
	.align		4
.L_60:
        /*0008*/ 	.byte	0x04, 0x17
        /*000a*/ 	.short	(.L_62 - .L_61)
.L_61:
        /*000c*/ 	.word	0x00000000
        /*0010*/ 	.short	0x0003
        /*0012*/ 	.short	0x0018
        /*0014*/ 	.byte	0x00, 0xf5, 0x21, 0x00


	//----- nvinfo : EIATTR_KPARAM_INFO
	.align		4
.L_62:
        /*0018*/ 	.byte	0x04, 0x17
        /*001a*/ 	.short	(.L_64 - .L_63)
.L_63:
        /*001c*/ 	.word	0x00000000
        /*0020*/ 	.short	0x0002
        /*0022*/ 	.short	0x0010
        /*0024*/ 	.byte	0x00, 0xf5, 0x21, 0x00


	//----- nvinfo : EIATTR_KPARAM_INFO
	.align		4
.L_64:
        /*0028*/ 	.byte	0x04, 0x17
        /*002a*/ 	.short	(.L_66 - .L_65)
.L_65:
        /*002c*/ 	.word	0x00000000
        /*0030*/ 	.short	0x0001
        /*0032*/ 	.short	0x0008
        /*0034*/ 	.byte	0x00, 0xf5, 0x21, 0x00


	//----- nvinfo : EIATTR_KPARAM_INFO
	.align		4
.L_66:
        /*0038*/ 	.byte	0x04, 0x17
        /*003a*/ 	.short	(.L_68 - .L_67)
.L_67:
        /*003c*/ 	.word	0x00000000
        /*0040*/ 	.short	0x0000
        /*0042*/ 	.short	0x0000
        /*0044*/ 	.byte	0x00, 0xf5, 0x21, 0x00


	//----- nvinfo : EIATTR_SPARSE_MMA_MASK
	.align		4
.L_68:
        /*0048*/ 	.byte	0x03, 0x50
        /*004a*/ 	.short	0x0000


	//----- nvinfo : EIATTR_MAXREG_COUNT
	.align		4
        /*004c*/ 	.byte	0x03, 0x1b
        /*004e*/ 	.short	0x00ff


	//----- nvinfo : EIATTR_MERCURY_ISA_VERSION
	.align		4
        /*0050*/ 	.byte	0x03, 0x5f
        /*0052*/ 	.short	0x0101


	//----- nvinfo : EIATTR_VRC_CTA_INIT_COUNT
	.align		4
        /*0054*/ 	.byte	0x02, 0x4a
	.zero		1
	.zero		1


	//----- nvinfo : EIATTR_EXIT_INSTR_OFFSETS
	.align		4
        /*0058*/ 	.byte	0x04, 0x1c
        /*005a*/ 	.short	(.L_70 - .L_69)


	//   ....[0]....
.L_69:
        /*005c*/ 	.word	0x00000110


	//   ....[1]....
        /*0060*/ 	.word	0x00000990


	//----- nvinfo : EIATTR_CRS_STACK_SIZE
	.align		4
.L_70:
        /*0064*/ 	.byte	0x04, 0x1e
        /*0066*/ 	.short	(.L_72 - .L_71)
.L_71:
        /*0068*/ 	.word	0x00000000


	//----- nvinfo : EIATTR_CBANK_PARAM_SIZE
	.align		4
.L_72:
        /*006c*/ 	.byte	0x03, 0x19
        /*006e*/ 	.short	0x0020


	//----- nvinfo : EIATTR_PARAM_CBANK
	.align		4
        /*0070*/ 	.byte	0x04, 0x0a
        /*0072*/ 	.short	(.L_74 - .L_73)
	.align		4
.L_73:
        /*0074*/ 	.word	index@(.nv.constant0._Z15kernel_mat_multPiPfS0_S0_)
        /*0078*/ 	.short	0x0380
        /*007a*/ 	.short	0x0020


	//----- nvinfo : EIATTR_SW_WAR
	.align		4
.L_74:
        /*007c*/ 	.byte	0x04, 0x36
        /*007e*/ 	.short	(.L_76 - .L_75)
.L_75:
        /*0080*/ 	.word	0x00000008
.L_76:


//--------------------- .nv.callgraph             --------------------------
	.section	.nv.callgraph,"",@"SHT_CUDA_CALLGRAPH"
	.align	4
	.sectionentsize	8
	.align		4
        /*0000*/ 	.word	0x00000000
	.align		4
        /*0004*/ 	.word	0xffffffff
	.align		4
        /*0008*/ 	.word	index@(_Z14imprimirMatDevPiPfc)
	.align		4
        /*000c*/ 	.word	index@(vprintf)
	.align		4
        /*0010*/ 	.word	0x00000000
	.align		4
        /*0014*/ 	.word	0xfffffffe
	.align		4
        /*0018*/ 	.word	0x00000000
	.align		4
        /*001c*/ 	.word	0xfffffffd
	.align		4
        /*0020*/ 	.word	0x00000000
	.align		4
        /*0024*/ 	.word	0xfffffffc


//--------------------- .nv.constant4             --------------------------
	.section	.nv.constant4,"a",@progbits
	.align	8
	.align		8
.nv.constant4:
        /*0000*/ 	.dword	vprintf
	.align		8
        /*0008*/ 	.dword	$str
	.align		8
        /*0010*/ 	.dword	$str$1
	.align		8
        /*0018*/ 	.dword	$str$2


//--------------------- .text._Z14imprimirMatDevPiPfc --------------------------
	.section	.text._Z14imprimirMatDevPiPfc,"ax",@progbits
	.align	128
        .global         _Z14imprimirMatDevPiPfc
        .type           _Z14imprimirMatDevPiPfc,@function
        .size           _Z14imprimirMatDevPiPfc,(.L_x_27 - _Z14imprimirMatDevPiPfc)
        .other          _Z14imprimirMatDevPiPfc,@"STO_CUDA_ENTRY STV_DEFAULT"
_Z14imprimirMatDevPiPfc:
.text._Z14imprimirMatDevPiPfc:
[----:B------:R-:W0:Y:S08]  /*0000*/  LDC R1, c[0x0][0x37c] ;  /* 0x0000df00ff017b82 */ /* 0x000e300000000800 */
[----:B------:R-:W1:Y:S01]  /*0010*/  LDC.U8 R0, c[0x0][0x390] ;  /* 0x0000e400ff007b82 */ /* 0x000e620000000000 */
[----:B------:R-:W2:Y:S01]  /*0020*/  LDCU UR4, c[0x0][0x2f8] ;  /* 0x00005f00ff0477ac */ /* 0x000ea20008000800 */
[----:B0-----:R-:W-:Y:S01]  /*0030*/  VIADD R1, R1, 0xfffffff8 ;  /* 0xfffffff801017836 */ /* 0x001fe20000000000 */
[----:B------:R-:W-:Y:S01]  /*0040*/  MOV R3, 0x0 ;  /* 0x0000000000037802 */ /* 0x000fe20000000f00 */
[----:B------:R-:W0:Y:S04]  /*0050*/  LDCU UR5, c[0x0][0x2fc] ;  /* 0x00005f80ff0577ac */ /* 0x000e280008000800 */
[----:B------:R3:W4:Y:S01]  /*0060*/  LDC.64 R8, c[0x4][R3] ;  /* 0x0100000003087b82 */ /* 0x0007220000000a00 */
[----:B------:R-:W5:Y:S01]  /*0070*/  LDCU.64 UR6, c[0x4][0x8] ;  /* 0x01000100ff0677ac */ /* 0x000f620008000a00 */
[----:B------:R-:W3:Y:S01]  /*0080*/  LDCU.64 UR36, c[0x0][0x358] ;  /* 0x00006b00ff2477ac */ /* 0x000ee20008000a00 */
[----:B--2---:R-:W-:-:S04]  /*0090*/  IADD3 R16, P0, PT, R1, UR4, RZ ;  /* 0x0000000401107c10 */ /* 0x004fc8000ff1e0ff */
[----:B------:R-:W-:Y:S01]  /*00a0*/  MOV R6, R16 ;  /* 0x0000001000067202 */ /* 0x000fe20000000f00 */
[----:B0-----:R-:W-:Y:S01]  /*00b0*/  IMAD.X R2, RZ, RZ, UR5, P0 ;  /* 0x00000005ff027e24 */ /* 0x001fe200080e06ff */
[----:B-1----:R-:W-:Y:S01]  /*00c0*/  PRMT R0, R0, 0x8880, RZ ;  /* 0x0000888000007816 */ /* 0x002fe200000000ff */
[----:B-----5:R-:W-:Y:S02]  /*00d0*/  IMAD.U32 R4, RZ, RZ, UR6 ;  /* 0x00000006ff047e24 */ /* 0x020fe4000f8e00ff */
[----:B------:R-:W-:Y:S02]  /*00e0*/  IMAD.U32 R5, RZ, RZ, UR7 ;  /* 0x00000007ff057e24 */ /* 0x000fe4000f8e00ff */
[----:B------:R0:W-:Y:S01]  /*00f0*/  STL [R1], R0 ;  /* 0x0000000001007387 */ /* 0x0001e20000100800 */
[----:B---3--:R-:W-:-:S07]  /*0100*/  IMAD.MOV.U32 R7, RZ, RZ, R2 ;  /* 0x000000ffff077224 */ /* 0x008fce00078e0002 */
[----:B------:R-:W-:-:S07]  /*0110*/  LEPC R20, `(.L_x_0) ;  /* 0x000000001014794e */ /* 0x000fce0000000000 */
[----:B0---4-:R-:W-:Y:S05]  /*0120*/  CALL.ABS.NOINC R8 ;  /* 0x0000000008007343 */ /* 0x011fea0003c00000 */
.L_x_0:
[----:B------:R-:W0:Y:S02]  /*0130*/  LDC.64 R4, c[0x0][0x380] ;  /* 0x0000e000ff047b82 */ /* 0x000e240000000a00 */
[----:B0-----:R-:W2:Y:S02]  /*0140*/  LDG.E R4, desc[UR36][R4.64] ;  /* 0x0000002404047981 */ /* 0x001ea4000c1e1900 */
[----:B--2---:R-:W-:-:S13]  /*0150*/  ISETP.GE.AND P0, PT, R4, 0x2, PT ;  /* 0x000000020400780c */ /* 0x004fda0003f06270 */
[----:B------:R-:W-:Y:S05]  /*0160*/  @!P0 EXIT ;  /* 0x000000000000894d */ /* 0x000fea0003800000 */
[----:B------:R-:W-:-:S07]  /*0170*/  IMAD.MOV.U32 R17, RZ, RZ, 0x1 ;  /* 0x00000001ff117424 */ /* 0x000fce00078e00ff */
.L_x_5:
[----:B------:R-:W-:Y:S01]  /*0180*/  MOV R0, 0x0 ;  /* 0x0000000000007802 */ /* 0x000fe20000000f00 */
[----:B------:R-:W0:Y:S01]  /*0190*/  LDCU.64 UR4, c[0x4][0x10] ;  /* 0x01000200ff0477ac */ /* 0x000e220008000a00 */
[----:B------:R-:W-:Y:S02]  /*01a0*/  CS2R R6, SRZ ;  /* 0x0000000000067805 */ /* 0x000fe4000001ff00 */
[----:B------:R1:W2:Y:S01]  /*01b0*/  LDC.64 R8, c[0x4][R0] ;  /* 0x0100000000087b82 */ /* 0x0002a20000000a00 */
[----:B0-----:R-:W-:Y:S01]  /*01c0*/  IMAD.U32 R4, RZ, RZ, UR4 ;  /* 0x00000004ff047e24 */ /* 0x001fe2000f8e00ff */
[----:B-1----:R-:W-:-:S07]  /*01d0*/  MOV R5, UR5 ;  /* 0x0000000500057c02 */ /* 0x002fce0008000f00 */
[----:B------:R-:W-:-:S07]  /*01e0*/  LEPC R20, `(.L_x_1) ;  /* 0x000000001014794e */ /* 0x000fce0000000000 */
[----:B--2---:R-:W-:Y:S05]  /*01f0*/  CALL.ABS.NOINC R8 ;  /* 0x0000000008007343 */ /* 0x004fea0003c00000 */
.L_x_1:
[----:B------:R-:W0:Y:S02]  /*0200*/  LDC.64 R4, c[0x0][0x380] ;  /* 0x0000e000ff047b82 */ /* 0x000e240000000a00 */
[----:B0-----:R-:W2:Y:S02]  /*0210*/  LDG.E R4, desc[UR36][R4.64] ;  /* 0x0000002404047981 */ /* 0x001ea4000c1e1900 */
[----:B--2---:R-:W-:-:S13]  /*0220*/  ISETP.GE.AND P0, PT, R4, 0x2, PT ;  /* 0x000000020400780c */ /* 0x004fda0003f06270 */
[----:B------:R-:W-:Y:S05]  /*0230*/  @!P0 BRA `(.L_x_2) ;  /* 0x00000000005c8947 */ /* 0x000fea0003800000 */
[----:B------:R-:W-:Y:S01]  /*0240*/  BSSY.RECONVERGENT B6, `(.L_x_2) ;  /* 0x0000016000067945 */ /* 0x000fe20003800200 */
[----:B------:R-:W-:-:S07]  /*0250*/  IMAD.MOV.U32 R18, RZ, RZ, 0x1 ;  /* 0x00000001ff127424 */ /* 0x000fce00078e00ff */
.L_x_4:
[----:B------:R-:W0:Y:S01]  /*0260*/  LDC.64 R8, c[0x0][0x388] ;  /* 0x0000e200ff087b82 */ /* 0x000e220000000a00 */
[----:B------:R-:W-:Y:S01]  /*0270*/  IMAD R3, R4, R17, R18 ;  /* 0x0000001104037224 */ /* 0x000fe200078e0212 */
[----:B------:R-:W-:Y:S01]  /*0280*/  MOV R0, 0x0 ;  /* 0x0000000000007802 */ /* 0x000fe20000000f00 */
[----:B------:R-:W1:Y:S02]  /*0290*/  LDCU.64 UR4, c[0x4][0x18] ;  /* 0x01000300ff0477ac */ /* 0x000e640008000a00 */
[----:B0-----:R-:W-:-:S06]  /*02a0*/  IMAD.WIDE R8, R3, 0x4, R8 ;  /* 0x0000000403087825 */ /* 0x001fcc00078e0208 */
[----:B------:R-:W2:Y:S01]  /*02b0*/  LDG.E R8, desc[UR36][R8.64] ;  /* 0x0000002408087981 */ /* 0x000ea2000c1e1900 */
[----:B------:R0:W3:Y:S01]  /*02c0*/  LDC.64 R12, c[0x4][R0] ;  /* 0x01000000000c7b82 */ /* 0x0000e20000000a00 */
[----:B-1----:R-:W-:Y:S01]  /*02d0*/  IMAD.U32 R4, RZ, RZ, UR4 ;  /* 0x00000004ff047e24 */ /* 0x002fe2000f8e00ff */
[----:B------:R-:W-:Y:S01]  /*02e0*/  MOV R5, UR5 ;  /* 0x0000000500057c02 */ /* 0x000fe20008000f00 */
[----:B------:R-:W-:Y:S02]  /*02f0*/  IMAD.MOV.U32 R6, RZ, RZ, R16 ;  /* 0x000000ffff067224 */ /* 0x000fe400078e0010 */
[----:B------:R-:W-:Y:S01]  /*0300*/  IMAD.MOV.U32 R7, RZ, RZ, R2 ;  /* 0x000000ffff077224 */ /* 0x000fe200078e0002 */
[----:B--2---:R-:W1:Y:S02]  /*0310*/  F2F.F64.F32 R10, R8 ;  /* 0x00000008000a7310 */ /* 0x004e640000201800 */
[----:B-1-3--:R0:W-:Y:S04]  /*0320*/  STL.64 [R1], R10 ;  /* 0x0000000a01007387 */ /* 0x00a1e80000100a00 */
[----:B------:R-:W-:-:S07]  /*0330*/  LEPC R20, `(.L_x_3) ;  /* 0x000000001014794e */ /* 0x000fce0000000000 */
[----:B0-----:R-:W-:Y:S05]  /*0340*/  CALL.ABS.NOINC R12 ;  /* 0x000000000c007343 */ /* 0x001fea0003c00000 */
.L_x_3:
[----:B------:R-:W0:Y:S02]  /*0350*/  LDC.64 R4, c[0x0][0x380] ;  /* 0x0000e000ff047b82 */ /* 0x000e240000000a00 */
[----:B0-----:R-:W2:Y:S01]  /*0360*/  LDG.E R4, desc[UR36][R4.64] ;  /* 0x0000002404047981 */ /* 0x001ea2000c1e1900 */
[----:B------:R-:W-:-:S04]  /*0370*/  IADD3 R18, PT, PT, R18, 0x1, RZ ;  /* 0x0000000112127810 */ /* 0x000fc80007ffe0ff */
[----:B--2---:R-:W-:-:S13]  /*0380*/  ISETP.GE.AND P0, PT, R18, R4, PT ;  /* 0x000000041200720c */ /* 0x004fda0003f06270 */
[----:B------:R-:W-:Y:S05]  /*0390*/  @!P0 BRA `(.L_x_4) ;  /* 0xfffffffc00b08947 */ /* 0x000fea000383ffff */
[----:B------:R-:W-:Y:S05]  /*03a0*/  BSYNC.RECONVERGENT B6 ;  /* 0x0000000000067941 */ /* 0x000fea0003800200 */
.L_x_2:
[----:B------:R-:W-:-:S05]  /*03b0*/  VIADD R17, R17, 0x1 ;  /* 0x0000000111117836 */ /* 0x000fca0000000000 */
[----:B------:R-:W-:-:S13]  /*03c0*/  ISETP.GE.AND P0, PT, R17, R4, PT ;  /* 0x000000041100720c */ /* 0x000fda0003f06270 */
[----:B------:R-:W-:Y:S05]  /*03d0*/  @!P0 BRA `(.L_x_5) ;  /* 0xfffffffc00688947 */ /* 0x000fea000383ffff */
[----:B------:R-:W-:Y:S05]  /*03e0*/  EXIT ;  /* 0x000000000000794d */ /* 0x000fea0003800000 */
.L_x_6:
[----:B------:R-:W-:-:S00]  /*03f0*/  BRA `(.L_x_6) ;  /* 0xfffffffc00fc7947 */ /* 0x000fc0000383ffff */
[----:B------:R-:W-:-:S00]  /*0400*/  NOP ;  /* 0x0000000000007918 */ /* 0x000fc00000000000 */
[----:B------:R-:W-:-:S00]  /*0410*/  NOP ;  /* 0x0000000000007918 */ /* 0x000fc00000000000 */
[----:B------:R-:W-:-:S00]  /*0420*/  NOP ;  /* 0x0000000000007918 */ /* 0x000fc00000000000 */
[----:B------:R-:W-:-:S00]  /*0430*/  NOP ;  /* 0x0000000000007918 */ /* 0x000fc00000000000 */
[----:B------:R-:W-:-:S00]  /*0440*/  NOP ;  /* 0x0000000000007918 */ /* 0x000fc00000000000 */
[----:B------:R-:W-:-:S00]  /*0450*/  NOP ;  /* 0x0000000000007918 */ /* 0x000fc00000000000 */
[----:B------:R-:W-:-:S00]  /*0460*/  NOP ;  /* 0x0000000000007918 */ /* 0x000fc00000000000 */
[----:B------:R-:W-:-:S00]  /*0470*/  NOP ;  /* 0x0000000000007918 */ /* 0x000fc00000000000 */
.L_x_27:


//--------------------- .text._Z20kernel_mat_mult_trasPiPfS0_S0_ --------------------------
	.section	.text._Z20kernel_mat_mult_trasPiPfS0_S0_,"ax",@progbits
	.align	128
        .global         _Z20kernel_mat_mult_trasPiPfS0_S0_
        .type           _Z20kernel_mat_mult_trasPiPfS0_S0_,@function
        .size           _Z20kernel_mat_mult_trasPiPfS0_S0_,(.L_x_28 - _Z20kernel_mat_mult_trasPiPfS0_S0_)
        .other          _Z20kernel_mat_mult_trasPiPfS0_S0_,@"STO_CUDA_ENTRY STV_DEFAULT"
_Z20kernel_mat_mult_trasPiPfS0_S0_:
.text._Z20kernel_mat_mult_trasPiPfS0_S0_:
[----:B------:R-:W-:Y:S08]  /*0000*/  LDC R1, c[0x0][0x37c] ;  /* 0x0000df00ff017b82 */ /* 0x000ff00000000800 */
[----:B------:R-:W0:Y:S01]  /*0010*/  LDC.64 R2, c[0x0][0x380] ;  /* 0x0000e000ff027b82 */ /* 0x000e220000000a00 */
[----:B------:R-:W0:Y:S02]  /*0020*/  LDCU.64 UR4, c[0x0][0x358] ;  /* 0x00006b00ff0477ac */ /* 0x000e240008000a00 */
[----:B0-----:R-:W2:Y:S05]  /*0030*/  LDG.E R3, desc[UR4][R2.64] ;  /* 0x0000000402037981 */ /* 0x001eaa000c1e1900 */
[----:B------:R-:W0:Y:S01]  /*0040*/  LDC R5, c[0x0][0x364] ;  /* 0x0000d900ff057b82 */ /* 0x000e220000000800 */
[----:B------:R-:W1:Y:S01]  /*0050*/  S2R R7, SR_TID.X ;  /* 0x0000000000077919 */ /* 0x000e620000002100 */
[----:B------:R-:W0:Y:S06]  /*0060*/  S2R R4, SR_TID.Y ;  /* 0x0000000000047919 */ /* 0x000e2c0000002200 */
[----:B------:R-:W1:Y:S08]  /*0070*/  S2UR UR7, SR_CTAID.X ;  /* 0x00000000000779c3 */ /* 0x000e700000002500 */
[----:B------:R-:W1:Y:S08]  /*0080*/  LDC R0, c[0x0][0x360] ;  /* 0x0000d800ff007b82 */ /* 0x000e700000000800 */
[----:B------:R-:W0:Y:S01]  /*0090*/  S2UR UR6, SR_CTAID.Y ;  /* 0x00000000000679c3 */ /* 0x000e220000002600 */
[----:B-1----:R-:W-:-:S05]  /*00a0*/  IMAD R0, R0, UR7, R7 ;  /* 0x0000000700007c24 */ /* 0x002fca000f8e0207 */
[----:B------:R-:W-:Y:S01]  /*00b0*/  IADD3 R0, PT, PT, R0, 0x1, RZ ;  /* 0x0000000100007810 */ /* 0x000fe20007ffe0ff */
[----:B0-----:R-:W-:-:S05]  /*00c0*/  IMAD R5, R5, UR6, R4 ;  /* 0x0000000605057c24 */ /* 0x001fca000f8e0204 */
[----:B------:R-:W-:-:S04]  /*00d0*/  VIMNMX R4, PT, PT, R5, R0, !PT ;  /* 0x0000000005047248 */ /* 0x000fc80007fe0100 */
[----:B--2---:R-:W-:-:S13]  /*00e0*/  ISETP.GE.AND P0, PT, R4, R3, PT ;  /* 0x000000030400720c */ /* 0x004fda0003f06270 */
[----:B------:R-:W-:Y:S05]  /*00f0*/  @P0 EXIT ;  /* 0x000000000000094d */ /* 0x000fea0003800000 */
[----:B------:R-:W-:-:S07]  /*0100*/  MOV R2, R0 ;  /* 0x0000000000027202 */ /* 0x000fce0000000f00 */
.L_x_15:
[----:B------:R-:W-:Y:S01]  /*0110*/  ISETP.GE.AND P0, PT, R3, 0x2, PT ;  /* 0x000000020300780c */ /* 0x000fe20003f06270 */
[----:B------:R-:W-:Y:S01]  /*0120*/  BSSY.RECONVERGENT B0, `(.L_x_7) ;  /* 0x0000081000007945 */ /* 0x000fe20003800200 */
[----:B------:R-:W-:-:S11]  /*0130*/  HFMA2 R10, -RZ, RZ, 0, 0 ;  /* 0x00000000ff0a7431 */ /* 0x000fd600000001ff */
[----:B------:R-:W-:Y:S05]  /*0140*/  @!P0 BRA `(.L_x_8) ;  /* 0x0000000400f88947 */ /* 0x000fea0003800000 */
[C---:B------:R-:W-:Y:S01]  /*0150*/  ISETP.GE.U32.AND P0, PT, R3.reuse, 0x9, PT ;  /* 0x000000090300780c */ /* 0x040fe20003f06070 */
[----:B------:R-:W-:Y:S01]  /*0160*/  BSSY.RECONVERGENT B1, `(.L_x_9) ;  /* 0x000003f000017945 */ /* 0x000fe20003800200 */
[----:B------:R-:W-:Y:S02]  /*0170*/  IADD3 R5, PT, PT, R3, -0x1, RZ ;  /* 0xffffffff03057810 */ /* 0x000fe40007ffe0ff */
[----:B------:R-:W-:Y:S02]  /*0180*/  MOV R10, RZ ;  /* 0x000000ff000a7202 */ /* 0x000fe40000000f00 */
[----:B------:R-:W-:Y:S02]  /*0190*/  MOV R9, 0x1 ;  /* 0x0000000100097802 */ /* 0x000fe40000000f00 */
[----:B------:R-:W-:-:S05]  /*01a0*/  LOP3.LUT R6, R5, 0x7, RZ, 0xc0, !PT ;  /* 0x0000000705067812 */ /* 0x000fca00078ec0ff */
[----:B------:R-:W-:Y:S05]  /*01b0*/  @!P0 BRA `(.L_x_10) ;  /* 0x0000000000e48947 */ /* 0x000fea0003800000 */
[----:B------:R-:W-:Y:S01]  /*01c0*/  LOP3.LUT R7, R5, 0xfffffff8, RZ, 0xc0, !PT ;  /* 0xfffffff805077812 */ /* 0x000fe200078ec0ff */
[----:B------:R-:W-:Y:S01]  /*01d0*/  HFMA2 R9, -RZ, RZ, 0, 0 ;  /* 0x00000000ff097431 */ /* 0x000fe200000001ff */
[----:B------:R-:W-:Y:S01]  /*01e0*/  BSSY.RECONVERGENT B2, `(.L_x_11) ;  /* 0x0000035000027945 */ /* 0x000fe20003800200 */
[-C--:B------:R-:W-:Y:S02]  /*01f0*/  IADD3 R4, PT, PT, R0, R3.reuse, RZ ;  /* 0x0000000300047210 */ /* 0x080fe40007ffe0ff */
[----:B------:R-:W-:Y:S02]  /*0200*/  IADD3 R8, PT, PT, R2, R3, RZ ;  /* 0x0000000302087210 */ /* 0x000fe40007ffe0ff */
[----:B------:R-:W-:Y:S02]  /*0210*/  MOV R10, RZ ;  /* 0x000000ff000a7202 */ /* 0x000fe40000000f00 */
[----:B------:R-:W-:-:S07]  /*0220*/  IADD3 R7, PT, PT, -R7, RZ, RZ ;  /* 0x000000ff07077210 */ /* 0x000fce0007ffe1ff */
.L_x_12:
[----:B------:R-:W0:Y:S08]  /*0230*/  LDC.64 R12, c[0x0][0x390] ;  /* 0x0000e400ff0c7b82 */ /* 0x000e300000000a00 */
[----:B------:R-:W1:Y:S01]  /*0240*/  LDC.64 R16, c[0x0][0x388] ;  /* 0x0000e200ff107b82 */ /* 0x000e620000000a00 */
[----:B0-----:R-:W-:-:S05]  /*0250*/  IMAD.WIDE R12, R4, 0x4, R12 ;  /* 0x00000004040c7825 */ /* 0x001fca00078e020c */
[----:B------:R-:W2:Y:S01]  /*0260*/  LDG.E R11, desc[UR4][R12.64] ;  /* 0x000000040c0b7981 */ /* 0x000ea2000c1e1900 */
[----:B-1----:R-:W-:-:S05]  /*0270*/  IMAD.WIDE R16, R8, 0x4, R16 ;  /* 0x0000000408107825 */ /* 0x002fca00078e0210 */
[----:B------:R-:W2:Y:S01]  /*0280*/  LDG.E R15, desc[UR4][R16.64] ;  /* 0x00000004100f7981 */ /* 0x000ea2000c1e1900 */
[----:B------:R-:W-:-:S04]  /*0290*/  IMAD.WIDE.U32 R24, R3, 0x8, R12 ;  /* 0x0000000803187825 */ /* 0x000fc800078e000c */
[C-C-:B------:R-:W-:Y:S02]  /*02a0*/  IMAD.WIDE.U32 R26, R3.reuse, 0x4, R12.reuse ;  /* 0x00000004031a7825 */ /* 0x140fe400078e000c */
[----:B------:R-:W3:Y:S02]  /*02b0*/  LDG.E R24, desc[UR4][R24.64] ;  /* 0x0000000418187981 */ /* 0x000ee4000c1e1900 */
[C---:B------:R-:W-:Y:S02]  /*02c0*/  IMAD.WIDE.U32 R22, R3.reuse, 0xc, R12 ;  /* 0x0000000c03167825 */ /* 0x040fe400078e000c */
[----:B------:R-:W4:Y:S02]  /*02d0*/  LDG.E R26, desc[UR4][R26.64] ;  /* 0x000000041a1a7981 */ /* 0x000f24000c1e1900 */
[C-C-:B------:R-:W-:Y:S02]  /*02e0*/  IMAD.WIDE.U32 R18, R3.reuse, 0x4, R16.reuse ;  /* 0x0000000403127825 */ /* 0x140fe400078e0010 */
[----:B------:R-:W5:Y:S02]  /*02f0*/  LDG.E R22, desc[UR4][R22.64] ;  /* 0x0000000416167981 */ /* 0x000f64000c1e1900 */
[----:B------:R-:W-:-:S02]  /*0300*/  IMAD.WIDE.U32 R28, R3, 0x8, R16 ;  /* 0x00000008031c7825 */ /* 0x000fc400078e0010 */
[----:B------:R0:W4:Y:S02]  /*0310*/  LDG.E R25, desc[UR4][R18.64] ;  /* 0x0000000412197981 */ /* 0x000124000c1e1900 */
[C-C-:B------:R-:W-:Y:S02]  /*0320*/  IMAD.WIDE.U32 R20, R3.reuse, 0xc, R16.reuse ;  /* 0x0000000c03147825 */ /* 0x140fe400078e0010 */
[----:B------:R1:W3:Y:S04]  /*0330*/  LDG.E R23, desc[UR4][R28.64] ;  /* 0x000000041c177981 */ /* 0x0002e8000c1e1900 */
[----:B------:R-:W5:Y:S01]  /*0340*/  LDG.E R21, desc[UR4][R20.64] ;  /* 0x0000000414157981 */ /* 0x000f62000c1e1900 */
[----:B0-----:R-:W-:-:S04]  /*0350*/  IMAD.WIDE.U32 R18, R3, 0x10, R16 ;  /* 0x0000001003127825 */ /* 0x001fc800078e0010 */
[C-C-:B-1----:R-:W-:Y:S02]  /*0360*/  IMAD.WIDE.U32 R28, R3.reuse, 0x10, R12.reuse ;  /* 0x00000010031c7825 */ /* 0x142fe400078e000c */
[----:B------:R-:W5:Y:S04]  /*0370*/  LDG.E R19, desc[UR4][R18.64] ;  /* 0x0000000412137981 */ /* 0x000f68000c1e1900 */
[----:B------:R0:W5:Y:S02]  /*0380*/  LDG.E R20, desc[UR4][R28.64] ;  /* 0x000000041c147981 */ /* 0x000164000c1e1900 */
[----:B0-----:R-:W-:-:S05]  /*0390*/  IMAD.WIDE.U32 R28, R3, 0x14, R12 ;  /* 0x00000014031c7825 */ /* 0x001fca00078e000c */
[----:B------:R0:W5:Y:S02]  /*03a0*/  LDG.E R18, desc[UR4][R28.64] ;  /* 0x000000041c127981 */ /* 0x000164000c1e1900 */
[----:B0-----:R-:W-:-:S04]  /*03b0*/  IMAD.WIDE.U32 R28, R3, 0x18, R12 ;  /* 0x00000018031c7825 */ /* 0x001fc800078e000c */
[----:B------:R-:W-:Y:S02]  /*03c0*/  IMAD.WIDE.U32 R12, R3, 0x1c, R12 ;  /* 0x0000001c030c7825 */ /* 0x000fe400078e000c */
[----:B------:R-:W5:Y:S04]  /*03d0*/  LDG.E R28, desc[UR4][R28.64] ;  /* 0x000000041c1c7981 */ /* 0x000f68000c1e1900 */
[----:B------:R-:W5:Y:S01]  /*03e0*/  LDG.E R13, desc[UR4][R12.64] ;  /* 0x000000040c0d7981 */ /* 0x000f62000c1e1900 */
[----:B--2---:R-:W-:Y:S01]  /*03f0*/  FFMA R10, R15, R11, R10 ;  /* 0x0000000b0f0a7223 */ /* 0x004fe2000000000a */
[----:B------:R-:W-:-:S05]  /*0400*/  IMAD.WIDE.U32 R14, R3, 0x14, R16 ;  /* 0x00000014030e7825 */ /* 0x000fca00078e0010 */
[----:B------:R0:W2:Y:S02]  /*0410*/  LDG.E R11, desc[UR4][R14.64] ;  /* 0x000000040e0b7981 */ /* 0x0000a4000c1e1900 */
[----:B0-----:R-:W-:-:S04]  /*0420*/  IMAD.WIDE.U32 R14, R3, 0x18, R16 ;  /* 0x00000018030e7825 */ /* 0x001fc800078e0010 */
[----:B------:R-:W-:Y:S01]  /*0430*/  IMAD.WIDE.U32 R16, R3, 0x1c, R16 ;  /* 0x0000001c03107825 */ /* 0x000fe200078e0010 */
[----:B------:R-:W2:Y:S05]  /*0440*/  LDG.E R27, desc[UR4][R14.64] ;  /* 0x000000040e1b7981 */ /* 0x000eaa000c1e1900 */
[----:B------:R-:W2:Y:S01]  /*0450*/  LDG.E R16, desc[UR4][R16.64] ;  /* 0x0000000410107981 */ /* 0x000ea2000c1e1900 */
[----:B----4-:R-:W-:Y:S01]  /*0460*/  FFMA R10, R25, R26, R10 ;  /* 0x0000001a190a7223 */ /* 0x010fe2000000000a */
[----:B------:R-:W-:-:S03]  /*0470*/  IADD3 R7, PT, PT, R7, 0x8, RZ ;  /* 0x0000000807077810 */ /* 0x000fc60007ffe0ff */
[----:B---3--:R-:W-:Y:S01]  /*0480*/  FFMA R10, R23, R24, R10 ;  /* 0x00000018170a7223 */ /* 0x008fe2000000000a */
[----:B------:R-:W-:-:S03]  /*0490*/  ISETP.NE.AND P0, PT, R7, RZ, PT ;  /* 0x000000ff0700720c */ /* 0x000fc60003f05270 */
[----:B-----5:R-:W-:-:S04]  /*04a0*/  FFMA R10, R21, R22, R10 ;  /* 0x00000016150a7223 */ /* 0x020fc8000000000a */
[----:B------:R-:W-:Y:S01]  /*04b0*/  FFMA R10, R19, R20, R10 ;  /* 0x00000014130a7223 */ /* 0x000fe2000000000a */
[----:B------:R-:W-:Y:S02]  /*04c0*/  IADD3 R9, PT, PT, R9, 0x8, RZ ;  /* 0x0000000809097810 */ /* 0x000fe40007ffe0ff */
[C---:B------:R-:W-:Y:S02]  /*04d0*/  LEA R4, R3.reuse, R4, 0x3 ;  /* 0x0000000403047211 */ /* 0x040fe400078e18ff */
[----:B------:R-:W-:Y:S01]  /*04e0*/  LEA R8, R3, R8, 0x3 ;  /* 0x0000000803087211 */ /* 0x000fe200078e18ff */
[----:B--2---:R-:W-:-:S04]  /*04f0*/  FFMA R10, R11, R18, R10 ;  /* 0x000000120b0a7223 */ /* 0x004fc8000000000a */
[----:B------:R-:W-:-:S04]  /*0500*/  FFMA R27, R27, R28, R10 ;  /* 0x0000001c1b1b7223 */ /* 0x000fc8000000000a */
[----:B------:R-:W-:Y:S01]  /*0510*/  FFMA R10, R16, R13, R27 ;  /* 0x0000000d100a7223 */ /* 0x000fe2000000001b */
[----:B------:R-:W-:Y:S06]  /*0520*/  @P0 BRA `(.L_x_12) ;  /* 0xfffffffc00400947 */ /* 0x000fec000383ffff */
[----:B------:R-:W-:Y:S05]  /*0530*/  BSYNC.RECONVERGENT B2 ;  /* 0x0000000000027941 */ /* 0x000fea0003800200 */
.L_x_11:
[----:B------:R-:W-:-:S07]  /*0540*/  IADD3 R9, PT, PT, R9, 0x1, RZ ;  /* 0x0000000109097810 */ /* 0x000fce0007ffe0ff */
.L_x_10:
[----:B------:R-:W-:Y:S05]  /*0550*/  BSYNC.RECONVERGENT B1 ;  /* 0x0000000000017941 */ /* 0x000fea0003800200 */
.L_x_9:
[----:B------:R-:W-:-:S13]  /*0560*/  ISETP.NE.AND P0, PT, R6, RZ, PT ;  /* 0x000000ff0600720c */ /* 0x000fda0003f05270 */
[----:B------:R-:W-:Y:S05]  /*0570*/  @!P0 BRA `(.L_x_8) ;  /* 0x0000000000ec8947 */ /* 0x000fea0003800000 */
[----:B------:R-:W-:Y:S01]  /*0580*/  ISETP.GE.U32.AND P0, PT, R6, 0x4, PT ;  /* 0x000000040600780c */ /* 0x000fe20003f06070 */
[----:B------:R-:W-:Y:S01]  /*0590*/  BSSY.RECONVERGENT B1, `(.L_x_13) ;  /* 0x000001d000017945 */ /* 0x000fe20003800200 */
[----:B------:R-:W-:-:S04]  /*05a0*/  LOP3.LUT R4, R5, 0x3, RZ, 0xc0, !PT ;  /* 0x0000000305047812 */ /* 0x000fc800078ec0ff */
[----:B------:R-:W-:-:S07]  /*05b0*/  ISETP.NE.AND P1, PT, R4, RZ, PT ;  /* 0x000000ff0400720c */ /* 0x000fce0003f25270 */
[----:B------:R-:W-:Y:S06]  /*05c0*/  @!P0 BRA `(.L_x_14) ;  /* 0x0000000000648947 */ /* 0x000fec0003800000 */
[----:B------:R-:W0:Y:S01]  /*05d0*/  LDC.64 R22, c[0x0][0x388] ;  /* 0x0000e200ff167b82 */ /* 0x000e220000000a00 */
[CC--:B------:R-:W-:Y:S02]  /*05e0*/  IMAD R7, R9.reuse, R3.reuse, R2 ;  /* 0x0000000309077224 */ /* 0x0c0fe400078e0202 */
[----:B------:R-:W-:-:S05]  /*05f0*/  IMAD R11, R9, R3, R0 ;  /* 0x00000003090b7224 */ /* 0x000fca00078e0200 */
[----:B------:R-:W1:Y:S01]  /*0600*/  LDC.64 R24, c[0x0][0x390] ;  /* 0x0000e400ff187b82 */ /* 0x000e620000000a00 */
[----:B0-----:R-:W-:-:S04]  /*0610*/  IMAD.WIDE R22, R7, 0x4, R22 ;  /* 0x0000000407167825 */ /* 0x001fc800078e0216 */
[----:B------:R-:W-:Y:S02]  /*0620*/  IMAD.WIDE.U32 R6, R3, 0x4, R22 ;  /* 0x0000000403067825 */ /* 0x000fe400078e0016 */
[----:B------:R-:W2:Y:S02]  /*0630*/  LDG.E R23, desc[UR4][R22.64] ;  /* 0x0000000416177981 */ /* 0x000ea4000c1e1900 */
[----:B-1----:R-:W-:-:S04]  /*0640*/  IMAD.WIDE R24, R11, 0x4, R24 ;  /* 0x000000040b187825 */ /* 0x002fc800078e0218 */
[C---:B------:R-:W-:Y:S02]  /*0650*/  IMAD.WIDE.U32 R12, R3.reuse, 0x4, R24 ;  /* 0x00000004030c7825 */ /* 0x040fe400078e0018 */
[----:B------:R-:W2:Y:S02]  /*0660*/  LDG.E R24, desc[UR4][R24.64] ;  /* 0x0000000418187981 */ /* 0x000ea4000c1e1900 */
[C---:B------:R-:W-:Y:S02]  /*0670*/  IMAD.WIDE.U32 R16, R3.reuse, 0x4, R6 ;  /* 0x0000000403107825 */ /* 0x040fe400078e0006 */
[----:B------:R-:W3:Y:S02]  /*0680*/  LDG.E R6, desc[UR4][R6.64] ;  /* 0x0000000406067981 */ /* 0x000ee4000c1e1900 */
[C---:B------:R-:W-:Y:S02]  /*0690*/  IMAD.WIDE.U32 R14, R3.reuse, 0x4, R12 ;  /* 0x00000004030e7825 */ /* 0x040fe400078e000c */
[----:B------:R-:W3:Y:S02]  /*06a0*/  LDG.E R12, desc[UR4][R12.64] ;  /* 0x000000040c0c7981 */ /* 0x000ee4000c1e1900 */
[----:B------:R-:W-:-:S02]  /*06b0*/  IMAD.WIDE.U32 R18, R3, 0x4, R16 ;  /* 0x0000000403127825 */ /* 0x000fc400078e0010 */
[----:B------:R-:W4:Y:S02]  /*06c0*/  LDG.E R8, desc[UR4][R16.64] ;  /* 0x0000000410087981 */ /* 0x000f24000c1e1900 */
[----:B------:R-:W-:Y:S02]  /*06d0*/  IMAD.WIDE.U32 R20, R3, 0x4, R14 ;  /* 0x0000000403147825 */ /* 0x000fe400078e000e */
[----:B------:R-:W4:Y:S04]  /*06e0*/  LDG.E R14, desc[UR4][R14.64] ;  /* 0x000000040e0e7981 */ /* 0x000f28000c1e1900 */
[----:B------:R-:W5:Y:S04]  /*06f0*/  LDG.E R19, desc[UR4][R18.64] ;  /* 0x0000000412137981 */ /* 0x000f68000c1e1900 */
[----:B------:R-:W5:Y:S01]  /*0700*/  LDG.E R20, desc[UR4][R20.64] ;  /* 0x0000000414147981 */ /* 0x000f62000c1e1900 */
[----:B------:R-:W-:Y:S01]  /*0710*/  IADD3 R9, PT, PT, R9, 0x4, RZ ;  /* 0x0000000409097810 */ /* 0x000fe20007ffe0ff */
[----:B--2---:R-:W-:-:S04]  /*0720*/  FFMA R23, R23, R24, R10 ;  /* 0x0000001817177223 */ /* 0x004fc8000000000a */
[----:B---3--:R-:W-:-:S04]  /*0730*/  FFMA R23, R6, R12, R23 ;  /* 0x0000000c06177223 */ /* 0x008fc80000000017 */
[----:B----4-:R-:W-:-:S04]  /*0740*/  FFMA R8, R8, R14, R23 ;  /* 0x0000000e08087223 */ /* 0x010fc80000000017 */
[----:B-----5:R-:W-:-:S07]  /*0750*/  FFMA R10, R19, R20, R8 ;  /* 0x00000014130a7223 */ /* 0x020fce0000000008 */
.L_x_14:
[----:B------:R-:W-:Y:S05]  /*0760*/  BSYNC.RECONVERGENT B1 ;  /* 0x0000000000017941 */ /* 0x000fea0003800200 */
.L_x_13:
[----:B------:R-:W-:Y:S05]  /*0770*/  @!P1 BRA `(.L_x_8) ;  /* 0x00000000006c9947 */ /* 0x000fea0003800000 */
[----:B------:R-:W-:Y:S02]  /*0780*/  ISETP.NE.AND P0, PT, R4, 0x1, PT ;  /* 0x000000010400780c */ /* 0x000fe40003f05270 */
[----:B------:R-:W-:-:S04]  /*0790*/  LOP3.LUT R5, R5, 0x1, RZ, 0xc0, !PT ;  /* 0x0000000105057812 */ /* 0x000fc800078ec0ff */
[----:B------:R-:W-:-:S07]  /*07a0*/  ISETP.NE.U32.AND P1, PT, R5, 0x1, PT ;  /* 0x000000010500780c */ /* 0x000fce0003f25070 */
[----:B------:R-:W0:Y:S01]  /*07b0*/  @P0 LDC.64 R12, c[0x0][0x388] ;  /* 0x0000e200ff0c0b82 */ /* 0x000e220000000a00 */
[CC--:B------:R-:W-:Y:S02]  /*07c0*/  @P0 IMAD R11, R9.reuse, R3.reuse, R2 ;  /* 0x00000003090b0224 */ /* 0x0c0fe400078e0202 */
[C---:B------:R-:W-:Y:S01]  /*07d0*/  @P0 IMAD R17, R9.reuse, R3, R0 ;  /* 0x0000000309110224 */ /* 0x040fe200078e0200 */
[----:B------:R-:W-:-:S04]  /*07e0*/  @P0 IADD3 R9, PT, PT, R9, 0x2, RZ ;  /* 0x0000000209090810 */ /* 0x000fc80007ffe0ff */
[----:B------:R-:W1:Y:S08]  /*07f0*/  @P0 LDC.64 R14, c[0x0][0x390] ;  /* 0x0000e400ff0e0b82 */ /* 0x000e700000000a00 */
[----:B------:R-:W2:Y:S08]  /*0800*/  @!P1 LDC.64 R6, c[0x0][0x388] ;  /* 0x0000e200ff069b82 */ /* 0x000eb00000000a00 */
[----:B------:R-:W3:Y:S01]  /*0810*/  @!P1 LDC.64 R4, c[0x0][0x390] ;  /* 0x0000e400ff049b82 */ /* 0x000ee20000000a00 */
[----:B0-----:R-:W-:-:S04]  /*0820*/  @P0 IMAD.WIDE R12, R11, 0x4, R12 ;  /* 0x000000040b0c0825 */ /* 0x001fc800078e020c */
[----:B-1----:R-:W-:Y:S01]  /*0830*/  @P0 IMAD.WIDE R14, R17, 0x4, R14 ;  /* 0x00000004110e0825 */ /* 0x002fe200078e020e */
[----:B------:R-:W4:Y:S03]  /*0840*/  @P0 LDG.E R21, desc[UR4][R12.64] ;  /* 0x000000040c150981 */ /* 0x000f26000c1e1900 */
[CC--:B------:R-:W-:Y:S02]  /*0850*/  @!P1 IMAD R11, R9.reuse, R3.reuse, R2 ;  /* 0x00000003090b9224 */ /* 0x0c0fe400078e0202 */
[----:B------:R-:W-:Y:S02]  /*0860*/  @!P1 IMAD R19, R9, R3, R0 ;  /* 0x0000000309139224 */ /* 0x000fe400078e0200 */
[----:B------:R-:W-:-:S04]  /*0870*/  @P0 IMAD.WIDE.U32 R16, R3, 0x4, R12 ;  /* 0x0000000403100825 */ /* 0x000fc800078e000c */
[----:B------:R-:W-:Y:S02]  /*0880*/  @P0 IMAD.WIDE.U32 R8, R3, 0x4, R14 ;  /* 0x0000000403080825 */ /* 0x000fe400078e000e */
[----:B------:R-:W4:Y:S02]  /*0890*/  @P0 LDG.E R14, desc[UR4][R14.64] ;  /* 0x000000040e0e0981 */ /* 0x000f24000c1e1900 */
[----:B--2---:R-:W-:Y:S02]  /*08a0*/  @!P1 IMAD.WIDE R6, R11, 0x4, R6 ;  /* 0x000000040b069825 */ /* 0x004fe400078e0206 */
[----:B------:R-:W2:Y:S02]  /*08b0*/  @P0 LDG.E R16, desc[UR4][R16.64] ;  /* 0x0000000410100981 */ /* 0x000ea4000c1e1900 */
[----:B---3--:R-:W-:Y:S02]  /*08c0*/  @!P1 IMAD.WIDE R4, R19, 0x4, R4 ;  /* 0x0000000413049825 */ /* 0x008fe400078e0204 */
[----:B------:R-:W2:Y:S04]  /*08d0*/  @P0 LDG.E R8, desc[UR4][R8.64] ;  /* 0x0000000408080981 */ /* 0x000ea8000c1e1900 */
[----:B------:R-:W3:Y:S04]  /*08e0*/  @!P1 LDG.E R7, desc[UR4][R6.64] ;  /* 0x0000000406079981 */ /* 0x000ee8000c1e1900 */
[----:B------:R-:W3:Y:S01]  /*08f0*/  @!P1 LDG.E R4, desc[UR4][R4.64] ;  /* 0x0000000404049981 */ /* 0x000ee2000c1e1900 */
[----:B----4-:R-:W-:-:S04]  /*0900*/  @P0 FFMA R21, R21, R14, R10 ;  /* 0x0000000e15150223 */ /* 0x010fc8000000000a */
[----:B--2---:R-:W-:-:S04]  /*0910*/  @P0 FFMA R10, R16, R8, R21 ;  /* 0x00000008100a0223 */ /* 0x004fc80000000015 */
[----:B---3--:R-:W-:-:S07]  /*0920*/  @!P1 FFMA R10, R7, R4, R10 ;  /* 0x00000004070a9223 */ /* 0x008fce000000000a */
.L_x_8:
[----:B------:R-:W-:Y:S05]  /*0930*/  BSYNC.RECONVERGENT B0 ;  /* 0x0000000000007941 */ /* 0x000fea0003800200 */
.L_x_7:
[----:B------:R-:W0:Y:S01]  /*0940*/  LDC.64 R4, c[0x0][0x398] ;  /* 0x0000e600ff047b82 */ /* 0x000e220000000a00 */
[----:B------:R-:W-:-:S07]  /*0950*/  IMAD R3, R2, R3, R0 ;  /* 0x0000000302037224 */ /* 0x000fce00078e0200 */
[----:B------:R-:W1:Y:S01]  /*0960*/  LDC.64 R6, c[0x0][0x380] ;  /* 0x0000e000ff067b82 */ /* 0x000e620000000a00 */
[----:B0-----:R-:W-:-:S05]  /*0970*/  IMAD.WIDE R4, R3, 0x4, R4 ;  /* 0x0000000403047825 */ /* 0x001fca00078e0204 */
[----:B------:R0:W-:Y:S04]  /*0980*/  STG.E desc[UR4][R4.64], R10 ;  /* 0x0000000a04007986 */ /* 0x0001e8000c101904 */
[----:B-1----:R-:W2:Y:S01]  /*0990*/  LDG.E R3, desc[UR4][R6.64] ;  /* 0x0000000406037981 */ /* 0x002ea2000c1e1900 */
[----:B------:R-:W-:-:S04]  /*09a0*/  IADD3 R2, PT, PT, R2, 0x1, RZ ;  /* 0x0000000102027810 */ /* 0x000fc80007ffe0ff */
[----:B--2---:R-:W-:-:S13]  /*09b0*/  ISETP.GE.AND P0, PT, R2, R3, PT ;  /* 0x000000030200720c */ /* 0x004fda0003f06270 */
[----:B0-----:R-:W-:Y:S05]  /*09c0*/  @!P0 BRA `(.L_x_15) ;  /* 0xfffffff400d08947 */ /* 0x001fea000383ffff */
[----:B------:R-:W-:Y:S05]  /*09d0*/  EXIT ;  /* 0x000000000000794d */ /* 0x000fea0003800000 */
.L_x_16:
        /* <DEDUP_REMOVED lines=10> */
.L_x_28:


//--------------------- .text._Z15kernel_mat_multPiPfS0_S0_ --------------------------
	.section	.text._Z15kernel_mat_multPiPfS0_S0_,"ax",@progbits
	.align	128
        .global         _Z15kernel_mat_multPiPfS0_S0_
        .type           _Z15kernel_mat_multPiPfS0_S0_,@function
        .size           _Z15kernel_mat_multPiPfS0_S0_,(.L_x_29 - _Z15kernel_mat_multPiPfS0_S0_)
        .other          _Z15kernel_mat_multPiPfS0_S0_,@"STO_CUDA_ENTRY STV_DEFAULT"
_Z15kernel_mat_multPiPfS0_S0_:
.text._Z15kernel_mat_multPiPfS0_S0_:
[----:B------:R-:W-:Y:S08]  /*0000*/  LDC R1, c[0x0][0x37c] ;  /* 0x0000df00ff017b82 */ /* 0x000ff00000000800 */
[----:B------:R-:W0:Y:S01]  /*0010*/  LDC.64 R2, c[0x0][0x380] ;  /* 0x0000e000ff027b82 */ /* 0x000e220000000a00 */
[----:B------:R-:W0:Y:S02]  /*0020*/  LDCU.64 UR4, c[0x0][0x358] ;  /* 0x00006b00ff0477ac */ /* 0x000e240008000a00 */
[----:B0-----:R0:W2:Y:S05]  /*0030*/  LDG.E R3, desc[UR4][R2.64] ;  /* 0x0000000402037981 */ /* 0x0010aa000c1e1900 */
[----:B------:R-:W1:Y:S01]  /*0040*/  LDC R4, c[0x0][0x364] ;  /* 0x0000d900ff047b82 */ /* 0x000e620000000800 */
[----:B------:R-:W3:Y:S01]  /*0050*/  S2R R7, SR_TID.X ;  /* 0x0000000000077919 */ /* 0x000ee20000002100 */
[----:B------:R-:W1:Y:S06]  /*0060*/  S2R R5, SR_TID.Y ;  /* 0x0000000000057919 */ /* 0x000e6c0000002200 */
[----:B------:R-:W3:Y:S08]  /*0070*/  S2UR UR7, SR_CTAID.X ;  /* 0x00000000000779c3 */ /* 0x000ef00000002500 */
[----:B------:R-:W3:Y:S08]  /*0080*/  LDC R0, c[0x0][0x360] ;  /* 0x0000d800ff007b82 */ /* 0x000ef00000000800 */
[----:B------:R-:W1:Y:S01]  /*0090*/  S2UR UR6, SR_CTAID.Y ;  /* 0x00000000000679c3 */ /* 0x000e620000002600 */
[----:B---3--:R-:W-:-:S05]  /*00a0*/  IMAD R0, R0, UR7, R7 ;  /* 0x0000000700007c24 */ /* 0x008fca000f8e0207 */
[----:B------:R-:W-:Y:S01]  /*00b0*/  IADD3 R0, PT, PT, R0, 0x1, RZ ;  /* 0x0000000100007810 */ /* 0x000fe20007ffe0ff */
[----:B-1----:R-:W-:-:S05]  /*00c0*/  IMAD R4, R4, UR6, R5 ;  /* 0x0000000604047c24 */ /* 0x002fca000f8e0205 */
[----:B0-----:R-:W-:Y:S02]  /*00d0*/  IADD3 R2, PT, PT, R4, 0x1, RZ ;  /* 0x0000000104027810 */ /* 0x001fe40007ffe0ff */
[----:B--2---:R-:W-:-:S04]  /*00e0*/  ISETP.GT.AND P0, PT, R0, R3, PT ;  /* 0x000000030000720c */ /* 0x004fc80003f04270 */
[----:B------:R-:W-:-:S04]  /*00f0*/  ISETP.GE.OR P0, PT, R4, R3, P0 ;  /* 0x000000030400720c */ /* 0x000fc80000706670 */
[----:B------:R-:W-:-:S13]  /*0100*/  ISETP.GE.U32.OR P0, PT, R2, R3, P0 ;  /* 0x000000030200720c */ /* 0x000fda0000706470 */
[----:B------:R-:W-:Y:S05]  /*0110*/  @P0 EXIT ;  /* 0x000000000000094d */ /* 0x000fea0003800000 */
.L_x_25:
[----:B------:R-:W-:Y:S01]  /*0120*/  ISETP.GE.AND P0, PT, R3, 0x2, PT ;  /* 0x000000020300780c */ /* 0x000fe20003f06270 */
[----:B------:R-:W-:Y:S01]  /*0130*/  BSSY.RECONVERGENT B0, `(.L_x_17) ;  /* 0x000007c000007945 */ /* 0x000fe20003800200 */
[----:B------:R-:W-:-:S11]  /*0140*/  HFMA2 R26, -RZ, RZ, 0, 0 ;  /* 0x00000000ff1a7431 */ /* 0x000fd600000001ff */
[----:B------:R-:W-:Y:S05]  /*0150*/  @!P0 BRA `(.L_x_18) ;  /* 0x0000000400e48947 */ /* 0x000fea0003800000 */
[C---:B------:R-:W-:Y:S01]  /*0160*/  ISETP.GE.U32.AND P0, PT, R3.reuse, 0x9, PT ;  /* 0x000000090300780c */ /* 0x040fe20003f06070 */
[----:B------:R-:W-:Y:S01]  /*0170*/  BSSY.RECONVERGENT B1, `(.L_x_19) ;  /* 0x000003c000017945 */ /* 0x000fe20003800200 */
[----:B------:R-:W-:Y:S01]  /*0180*/  IMAD R5, R2, R3, RZ ;  /* 0x0000000302057224 */ /* 0x000fe200078e02ff */
[----:B------:R-:W-:Y:S02]  /*0190*/  IADD3 R25, PT, PT, R3, -0x1, RZ ;  /* 0xffffffff03197810 */ /* 0x000fe40007ffe0ff */
[----:B------:R-:W-:Y:S02]  /*01a0*/  MOV R26, RZ ;  /* 0x000000ff001a7202 */ /* 0x000fe40000000f00 */
[----:B------:R-:W-:-:S06]  /*01b0*/  MOV R24, 0x1 ;  /* 0x0000000100187802 */ /* 0x000fcc0000000f00 */
[----:B------:R-:W-:Y:S05]  /*01c0*/  @!P0 BRA `(.L_x_20) ;  /* 0x0000000000d88947 */ /* 0x000fea0003800000 */
[----:B------:R-:W0:Y:S01]  /*01d0*/  LDC.64 R6, c[0x0][0x390] ;  /* 0x0000e400ff067b82 */ /* 0x000e220000000a00 */
[----:B------:R-:W-:Y:S01]  /*01e0*/  LOP3.LUT R25, R25, 0xfffffff8, RZ, 0xc0, !PT ;  /* 0xfffffff819197812 */ /* 0x000fe200078ec0ff */
[----:B------:R-:W-:Y:S01]  /*01f0*/  HFMA2 R24, -RZ, RZ, 0, 0 ;  /* 0x00000000ff187431 */ /* 0x000fe200000001ff */
[----:B------:R-:W-:Y:S01]  /*0200*/  BSSY.RECONVERGENT B2, `(.L_x_21) ;  /* 0x0000031000027945 */ /* 0x000fe20003800200 */
[----:B------:R-:W-:Y:S02]  /*0210*/  IADD3 R5, PT, PT, R5, 0x1, RZ ;  /* 0x0000000105057810 */ /* 0x000fe40007ffe0ff */
[----:B------:R-:W-:Y:S02]  /*0220*/  IADD3 R4, PT, PT, R0, R3, RZ ;  /* 0x0000000300047210 */ /* 0x000fe40007ffe0ff */
[----:B------:R-:W-:Y:S02]  /*0230*/  MOV R26, RZ ;  /* 0x000000ff001a7202 */ /* 0x000fe40000000f00 */
[----:B------:R-:W-:Y:S01]  /*0240*/  IADD3 R25, PT, PT, -R25, RZ, RZ ;  /* 0x000000ff19197210 */ /* 0x000fe20007ffe1ff */
[----:B0-----:R-:W-:-:S04]  /*0250*/  IMAD.WIDE.U32 R10, R3, 0xc, R6 ;  /* 0x0000000c030a7825 */ /* 0x001fc800078e0006 */
[----:B------:R-:W-:-:S04]  /*0260*/  IMAD.WIDE.U32 R12, R3, 0x10, R6 ;  /* 0x00000010030c7825 */ /* 0x000fc800078e0006 */
[----:B------:R-:W-:-:S04]  /*0270*/  IMAD.WIDE.U32 R14, R3, 0x14, R6 ;  /* 0x00000014030e7825 */ /* 0x000fc800078e0006 */
[----:B------:R-:W-:-:S07]  /*0280*/  IMAD.WIDE.U32 R8, R3, 0x18, R6 ;  /* 0x0000001803087825 */ /* 0x000fce00078e0006 */
.L_x_22:
[----:B------:R-:W0:Y:S01]  /*0290*/  LDC.64 R16, c[0x0][0x388] ;  /* 0x0000e200ff107b82 */ /* 0x000e220000000a00 */
[----:B------:R-:W-:-:S05]  /*02a0*/  IMAD.WIDE R18, R4, 0x4, R6 ;  /* 0x0000000404127825 */ /* 0x000fca00078e0206 */
[----:B------:R-:W2:Y:S01]  /*02b0*/  LDG.E R28, desc[UR4][R18.64] ;  /* 0x00000004121c7981 */ /* 0x000ea2000c1e1900 */
[----:B------:R-:W-:-:S04]  /*02c0*/  IMAD.WIDE.U32 R20, R3, 0x4, R18 ;  /* 0x0000000403147825 */ /* 0x000fc800078e0012 */
[----:B------:R-:W-:Y:S02]  /*02d0*/  IMAD.WIDE.U32 R22, R3, 0x8, R18 ;  /* 0x0000000803167825 */ /* 0x000fe400078e0012 */
[----:B------:R-:W3:Y:S04]  /*02e0*/  LDG.E R20, desc[UR4][R20.64] ;  /* 0x0000000414147981 */ /* 0x000ee8000c1e1900 */
[----:B------:R-:W4:Y:S01]  /*02f0*/  LDG.E R22, desc[UR4][R22.64] ;  /* 0x0000000416167981 */ /* 0x000f22000c1e1900 */
[----:B0-----:R-:W-:-:S05]  /*0300*/  IMAD.WIDE R16, R5, 0x4, R16 ;  /* 0x0000000405107825 */ /* 0x001fca00078e0210 */
[----:B------:R-:W2:Y:S04]  /*0310*/  LDG.E R27, desc[UR4][R16.64] ;  /* 0x00000004101b7981 */ /* 0x000ea8000c1e1900 */
[----:B------:R-:W5:Y:S01]  /*0320*/  LDG.E R21, desc[UR4][R16.64+0xc] ;  /* 0x00000c0410157981 */ /* 0x000f62000c1e1900 */
[----:B--2---:R-:W-:-:S03]  /*0330*/  FFMA R27, R27, R28, R26 ;  /* 0x0000001c1b1b7223 */ /* 0x004fc6000000001a */
[----:B------:R-:W3:Y:S04]  /*0340*/  LDG.E R26, desc[UR4][R16.64+0x4] ;  /* 0x00000404101a7981 */ /* 0x000ee8000c1e1900 */
[----:B------:R-:W4:Y:S01]  /*0350*/  LDG.E R28, desc[UR4][R16.64+0x8] ;  /* 0x00000804101c7981 */ /* 0x000f22000c1e1900 */
[----:B---3--:R-:W-:Y:S01]  /*0360*/  FFMA R29, R26, R20, R27 ;  /* 0x000000141a1d7223 */ /* 0x008fe2000000001b */
[----:B------:R-:W-:Y:S02]  /*0370*/  IMAD.WIDE R26, R4, 0x4, R10 ;  /* 0x00000004041a7825 */ /* 0x000fe400078e020a */
[----:B------:R-:W2:Y:S02]  /*0380*/  LDG.E R20, desc[UR4][R16.64+0x10] ;  /* 0x0000100410147981 */ /* 0x000ea4000c1e1900 */
[----:B----4-:R-:W-:Y:S01]  /*0390*/  FFMA R22, R28, R22, R29 ;  /* 0x000000161c167223 */ /* 0x010fe2000000001d */
[----:B------:R-:W-:Y:S01]  /*03a0*/  IMAD.WIDE R28, R4, 0x4, R12 ;  /* 0x00000004041c7825 */ /* 0x000fe200078e020c */
[----:B------:R-:W5:Y:S05]  /*03b0*/  LDG.E R26, desc[UR4][R26.64] ;  /* 0x000000041a1a7981 */ /* 0x000f6a000c1e1900 */
[----:B------:R-:W2:Y:S01]  /*03c0*/  LDG.E R28, desc[UR4][R28.64] ;  /* 0x000000041c1c7981 */ /* 0x000ea2000c1e1900 */
[----:B------:R-:W-:-:S03]  /*03d0*/  IMAD.WIDE.U32 R18, R3, 0x1c, R18 ;  /* 0x0000001c03127825 */ /* 0x000fc600078e0012 */
[----:B------:R-:W3:Y:S04]  /*03e0*/  LDG.E R27, desc[UR4][R16.64+0x14] ;  /* 0x00001404101b7981 */ /* 0x000ee8000c1e1900 */
[----:B------:R-:W4:Y:S01]  /*03f0*/  LDG.E R18, desc[UR4][R18.64] ;  /* 0x0000000412127981 */ /* 0x000f22000c1e1900 */
[----:B-----5:R-:W-:-:S04]  /*0400*/  FFMA R21, R21, R26, R22 ;  /* 0x0000001a15157223 */ /* 0x020fc80000000016 */
[----:B--2---:R-:W-:Y:S01]  /*0410*/  FFMA R26, R20, R28, R21 ;  /* 0x0000001c141a7223 */ /* 0x004fe20000000015 */
[C---:B------:R-:W-:Y:S01]  /*0420*/  IMAD.WIDE R20, R4.reuse, 0x4, R14 ;  /* 0x0000000404147825 */ /* 0x040fe200078e020e */
[----:B------:R-:W4:Y:S03]  /*0430*/  LDG.E R28, desc[UR4][R16.64+0x1c] ;  /* 0x00001c04101c7981 */ /* 0x000f26000c1e1900 */
[----:B------:R-:W-:Y:S02]  /*0440*/  IMAD.WIDE R22, R4, 0x4, R8 ;  /* 0x0000000404167825 */ /* 0x000fe400078e0208 */
[----:B------:R-:W3:Y:S04]  /*0450*/  LDG.E R21, desc[UR4][R20.64] ;  /* 0x0000000414157981 */ /* 0x000ee8000c1e1900 */
[----:B------:R-:W2:Y:S04]  /*0460*/  LDG.E R22, desc[UR4][R22.64] ;  /* 0x0000000416167981 */ /* 0x000ea8000c1e1900 */
[----:B------:R-:W2:Y:S01]  /*0470*/  LDG.E R20, desc[UR4][R16.64+0x18] ;  /* 0x0000180410147981 */ /* 0x000ea2000c1e1900 */
[----:B------:R-:W-:-:S04]  /*0480*/  IADD3 R25, PT, PT, R25, 0x8, RZ ;  /* 0x0000000819197810 */ /* 0x000fc80007ffe0ff */
[----:B------:R-:W-:Y:S02]  /*0490*/  ISETP.NE.AND P0, PT, R25, RZ, PT ;  /* 0x000000ff1900720c */ /* 0x000fe40003f05270 */
[----:B------:R-:W-:Y:S02]  /*04a0*/  IADD3 R24, PT, PT, R24, 0x8, RZ ;  /* 0x0000000818187810 */ /* 0x000fe40007ffe0ff */
[----:B------:R-:W-:Y:S02]  /*04b0*/  LEA R4, R3, R4, 0x3 ;  /* 0x0000000403047211 */ /* 0x000fe400078e18ff */
[----:B------:R-:W-:Y:S01]  /*04c0*/  IADD3 R5, PT, PT, R5, 0x8, RZ ;  /* 0x0000000805057810 */ /* 0x000fe20007ffe0ff */
[----:B---3--:R-:W-:-:S04]  /*04d0*/  FFMA R27, R27, R21, R26 ;  /* 0x000000151b1b7223 */ /* 0x008fc8000000001a */
[----:B--2---:R-:W-:-:S04]  /*04e0*/  FFMA R27, R20, R22, R27 ;  /* 0x00000016141b7223 */ /* 0x004fc8000000001b */
[----:B----4-:R-:W-:Y:S01]  /*04f0*/  FFMA R26, R28, R18, R27 ;  /* 0x000000121c1a7223 */ /* 0x010fe2000000001b */
[----:B------:R-:W-:Y:S06]  /*0500*/  @P0 BRA `(.L_x_22) ;  /* 0xfffffffc00600947 */ /* 0x000fec000383ffff */
[----:B------:R-:W-:Y:S05]  /*0510*/  BSYNC.RECONVERGENT B2 ;  /* 0x0000000000027941 */ /* 0x000fea0003800200 */
.L_x_21:
[----:B------:R-:W-:-:S07]  /*0520*/  IADD3 R24, PT, PT, R24, 0x1, RZ ;  /* 0x0000000118187810 */ /* 0x000fce0007ffe0ff */
.L_x_20:
[----:B------:R-:W-:Y:S05]  /*0530*/  BSYNC.RECONVERGENT B1 ;  /* 0x0000000000017941 */ /* 0x000fea0003800200 */
.L_x_19:
[----:B------:R-:W-:-:S04]  /*0540*/  IADD3 R4, PT, PT, R3, -0x1, RZ ;  /* 0xffffffff03047810 */ /* 0x000fc80007ffe0ff */
[----:B------:R-:W-:-:S13]  /*0550*/  LOP3.LUT P0, R5, R4, 0x7, RZ, 0xc0, !PT ;  /* 0x0000000704057812 */ /* 0x000fda000780c0ff */
[----:B------:R-:W-:Y:S05]  /*0560*/  @!P0 BRA `(.L_x_18) ;  /* 0x0000000000e08947 */ /* 0x000fea0003800000 */
[----:B------:R-:W-:Y:S01]  /*0570*/  ISETP.GE.U32.AND P0, PT, R5, 0x4, PT ;  /* 0x000000040500780c */ /* 0x000fe20003f06070 */
[----:B------:R-:W-:Y:S01]  /*0580*/  BSSY.RECONVERGENT B1, `(.L_x_23) ;  /* 0x000001b000017945 */ /* 0x000fe20003800200 */
[----:B------:R-:W-:Y:S01]  /*0590*/  LOP3.LUT R18, R4, 0x3, RZ, 0xc0, !PT ;  /* 0x0000000304127812 */ /* 0x000fe200078ec0ff */
[----:B------:R-:W-:-:S03]  /*05a0*/  IMAD R5, R2, R3, RZ ;  /* 0x0000000302057224 */ /* 0x000fc600078e02ff */
[----:B------:R-:W-:-:S07]  /*05b0*/  ISETP.NE.AND P1, PT, R18, RZ, PT ;  /* 0x000000ff1200720c */ /* 0x000fce0003f25270 */
[----:B------:R-:W-:Y:S06]  /*05c0*/  @!P0 BRA `(.L_x_24) ;  /* 0x0000000000588947 */ /* 0x000fec0003800000 */
[----:B------:R-:W0:Y:S01]  /*05d0*/  LDC.64 R12, c[0x0][0x390] ;  /* 0x0000e400ff0c7b82 */ /* 0x000e220000000a00 */
[----:B------:R-:W-:Y:S01]  /*05e0*/  IMAD R11, R24, R3, R0 ;  /* 0x00000003180b7224 */ /* 0x000fe200078e0200 */
[----:B------:R-:W-:-:S06]  /*05f0*/  IADD3 R9, PT, PT, R5, R24, RZ ;  /* 0x0000001805097210 */ /* 0x000fcc0007ffe0ff */
[----:B------:R-:W1:Y:S01]  /*0600*/  LDC.64 R6, c[0x0][0x388] ;  /* 0x0000e200ff067b82 */ /* 0x000e620000000a00 */
[----:B0-----:R-:W-:-:S04]  /*0610*/  IMAD.WIDE R12, R11, 0x4, R12 ;  /* 0x000000040b0c7825 */ /* 0x001fc800078e020c */
[----:B------:R-:W-:Y:S02]  /*0620*/  IMAD.WIDE.U32 R14, R3, 0x4, R12 ;  /* 0x00000004030e7825 */ /* 0x000fe400078e000c */
[----:B------:R-:W2:Y:S02]  /*0630*/  LDG.E R12, desc[UR4][R12.64] ;  /* 0x000000040c0c7981 */ /* 0x000ea4000c1e1900 */
[----:B-1----:R-:W-:-:S04]  /*0640*/  IMAD.WIDE R6, R9, 0x4, R6 ;  /* 0x0000000409067825 */ /* 0x002fc800078e0206 */
[C---:B------:R-:W-:Y:S01]  /*0650*/  IMAD.WIDE.U32 R8, R3.reuse, 0x4, R14 ;  /* 0x0000000403087825 */ /* 0x040fe200078e000e */
[----:B------:R-:W2:Y:S04]  /*0660*/  LDG.E R17, desc[UR4][R6.64] ;  /* 0x0000000406117981 */ /* 0x000ea8000c1e1900 */
[----:B------:R-:W3:Y:S01]  /*0670*/  LDG.E R14, desc[UR4][R14.64] ;  /* 0x000000040e0e7981 */ /* 0x000ee2000c1e1900 */
[----:B------:R-:W-:-:S03]  /*0680*/  IMAD.WIDE.U32 R10, R3, 0x4, R8 ;  /* 0x00000004030a7825 */ /* 0x000fc600078e0008 */
[----:B------:R-:W3:Y:S04]  /*0690*/  LDG.E R16, desc[UR4][R6.64+0x4] ;  /* 0x0000040406107981 */ /* 0x000ee8000c1e1900 */
[----:B------:R-:W4:Y:S04]  /*06a0*/  LDG.E R20, desc[UR4][R8.64] ;  /* 0x0000000408147981 */ /* 0x000f28000c1e1900 */
        /* <DEDUP_REMOVED lines=8> */
.L_x_24:
[----:B------:R-:W-:Y:S05]  /*0730*/  BSYNC.RECONVERGENT B1 ;  /* 0x0000000000017941 */ /* 0x000fea0003800200 */
.L_x_23:
[----:B------:R-:W-:Y:S05]  /*0740*/  @!P1 BRA `(.L_x_18) ;  /* 0x0000000000689947 */ /* 0x000fea0003800000 */
[----:B------:R-:W-:Y:S02]  /*0750*/  ISETP.NE.AND P0, PT, R18, 0x1, PT ;  /* 0x000000011200780c */ /* 0x000fe40003f05270 */
[----:B------:R-:W-:-:S04]  /*0760*/  LOP3.LUT R4, R4, 0x1, RZ, 0xc0, !PT ;  /* 0x0000000104047812 */ /* 0x000fc800078ec0ff */
[----:B------:R-:W-:-:S07]  /*0770*/  ISETP.NE.U32.AND P1, PT, R4, 0x1, PT ;  /* 0x000000010400780c */ /* 0x000fce0003f25070 */
[----:B------:R-:W0:Y:S01]  /*0780*/  @P0 LDC.64 R12, c[0x0][0x390] ;  /* 0x0000e400ff0c0b82 */ /* 0x000e220000000a00 */
[C---:B------:R-:W-:Y:S01]  /*0790*/  @P0 IMAD R17, R24.reuse, R3, R0 ;  /* 0x0000000318110224 */ /* 0x040fe200078e0200 */
[----:B------:R-:W-:Y:S02]  /*07a0*/  @P0 IADD3 R15, PT, PT, R5, R24, RZ ;  /* 0x00000018050f0210 */ /* 0x000fe40007ffe0ff */
[----:B------:R-:W-:-:S04]  /*07b0*/  @P0 IADD3 R24, PT, PT, R24, 0x2, RZ ;  /* 0x0000000218180810 */ /* 0x000fc80007ffe0ff */
[----:B------:R-:W1:Y:S08]  /*07c0*/  @P0 LDC.64 R10, c[0x0][0x388] ;  /* 0x0000e200ff0a0b82 */ /* 0x000e700000000a00 */
[----:B------:R-:W2:Y:S08]  /*07d0*/  @!P1 LDC.64 R8, c[0x0][0x388] ;  /* 0x0000e200ff089b82 */ /* 0x000eb00000000a00 */
[----:B------:R-:W3:Y:S01]  /*07e0*/  @!P1 LDC.64 R6, c[0x0][0x390] ;  /* 0x0000e400ff069b82 */ /* 0x000ee20000000a00 */
[----:B0-----:R-:W-:-:S04]  /*07f0*/  @P0 IMAD.WIDE R12, R17, 0x4, R12 ;  /* 0x00000004110c0825 */ /* 0x001fc800078e020c */
[----:B------:R-:W-:Y:S01]  /*0800*/  @!P1 IMAD R17, R24, R3, R0 ;  /* 0x0000000318119224 */ /* 0x000fe200078e0200 */
[----:B------:R-:W4:Y:S01]  /*0810*/  @P0 LDG.E R14, desc[UR4][R12.64] ;  /* 0x000000040c0e0981 */ /* 0x000f22000c1e1900 */
[----:B-1----:R-:W-:Y:S01]  /*0820*/  @P0 IMAD.WIDE R10, R15, 0x4, R10 ;  /* 0x000000040f0a0825 */ /* 0x002fe200078e020a */
[----:B------:R-:W-:-:S03]  /*0830*/  @!P1 IADD3 R15, PT, PT, R5, R24, RZ ;  /* 0x00000018050f9210 */ /* 0x000fc60007ffe0ff */
[----:B------:R-:W-:Y:S01]  /*0840*/  @P0 IMAD.WIDE.U32 R4, R3, 0x4, R12 ;  /* 0x0000000403040825 */ /* 0x000fe200078e000c */
[----:B------:R-:W4:Y:S03]  /*0850*/  @P0 LDG.E R19, desc[UR4][R10.64] ;  /* 0x000000040a130981 */ /* 0x000f26000c1e1900 */
[----:B--2---:R-:W-:Y:S01]  /*0860*/  @!P1 IMAD.WIDE R8, R15, 0x4, R8 ;  /* 0x000000040f089825 */ /* 0x004fe200078e0208 */
[----:B------:R-:W2:Y:S04]  /*0870*/  @P0 LDG.E R21, desc[UR4][R10.64+0x4] ;  /* 0x000004040a150981 */ /* 0x000ea8000c1e1900 */
[----:B------:R-:W2:Y:S01]  /*0880*/  @P0 LDG.E R4, desc[UR4][R4.64] ;  /* 0x0000000404040981 */ /* 0x000ea2000c1e1900 */
[----:B---3--:R-:W-:-:S03]  /*0890*/  @!P1 IMAD.WIDE R6, R17, 0x4, R6 ;  /* 0x0000000411069825 */ /* 0x008fc600078e0206 */
[----:B------:R-:W3:Y:S04]  /*08a0*/  @!P1 LDG.E R9, desc[UR4][R8.64] ;  /* 0x0000000408099981 */ /* 0x000ee8000c1e1900 */
[----:B------:R-:W3:Y:S01]  /*08b0*/  @!P1 LDG.E R6, desc[UR4][R6.64] ;  /* 0x0000000406069981 */ /* 0x000ee2000c1e1900 */
[----:B----4-:R-:W-:-:S04]  /*08c0*/  @P0 FFMA R14, R19, R14, R26 ;  /* 0x0000000e130e0223 */ /* 0x010fc8000000001a */
[----:B--2---:R-:W-:-:S04]  /*08d0*/  @P0 FFMA R26, R21, R4, R14 ;  /* 0x00000004151a0223 */ /* 0x004fc8000000000e */
[----:B---3--:R-:W-:-:S07]  /*08e0*/  @!P1 FFMA R26, R9, R6, R26 ;  /* 0x00000006091a9223 */ /* 0x008fce000000001a */
.L_x_18:
[----:B------:R-:W-:Y:S05]  /*08f0*/  BSYNC.RECONVERGENT B0 ;  /* 0x0000000000007941 */ /* 0x000fea0003800200 */
.L_x_17:
        /* <DEDUP_REMOVED lines=10> */
.L_x_26:
        /* <DEDUP_REMOVED lines=14> */
.L_x_29:


//--------------------- .nv.global.init           --------------------------
	.section	.nv.global.init,"aw",@progbits
.nv.global.init:
	.type		$str$1,@object
	.size		$str$1,($str$2 - $str$1)
$str$1:
        /*0000*/ 	.byte	0x0a, 0x00
	.type		$str$2,@object
	.size		$str$2,($str - $str$2)
$str$2:
        /*0002*/ 	.byte	0x5b, 0x25, 0x66, 0x5d, 0x00
	.type		$str,@object
	.size		$str,(.L_0 - $str)
$str:
        /*0007*/ 	.byte	0x0a, 0x4d, 0x61, 0x74, 0x72, 0x69, 0x78, 0x20, 0x25, 0x63, 0x0a, 0x00
.L_0:


//--------------------- .nv.shared.reserved.0     --------------------------
	.section	.nv.shared.reserved.0,"aw",@nobits
	.weak		__nv_reservedSMEM_offset_0_alias
	.size		__nv_reservedSMEM_offset_0_alias, 0, 64
	.other		__nv_reservedSMEM_offset_0_alias,@"STO_CUDA_RESERVED_SHARED STV_DEFAULT"
__nv_reservedSMEM_offset_0_alias:
	.zero		0
	.zero		64


//--------------------- .nv.constant0._Z14imprimirMatDevPiPfc --------------------------
	.section	.nv.constant0._Z14imprimirMatDevPiPfc,"a",@progbits
	.sectionflags	@""
	.align	4
.nv.constant0._Z14imprimirMatDevPiPfc:
	.zero		913


//--------------------- .nv.constant0._Z20kernel_mat_mult_trasPiPfS0_S0_ --------------------------
	.section	.nv.constant0._Z20kernel_mat_mult_trasPiPfS0_S0_,"a",@progbits
	.sectionflags	@""
	.align	4
.nv.constant0._Z20kernel_mat_mult_trasPiPfS0_S0_:
	.zero		928


//--------------------- .nv.constant0._Z15kernel_mat_multPiPfS0_S0_ --------------------------
	.section	.nv.constant0._Z15kernel_mat_multPiPfS0_S0_,"a",@progbits
	.sectionflags	@""
	.align	4
.nv.constant0._Z15kernel_mat_multPiPfS0_S0_:
	.zero		928


//--------------------- SYMBOLS --------------------------

	.type		.nv.reservedSmem.offset0,@object
	.size		.nv.reservedSmem.offset0,0x4
	.type		vprintf,@function
